// auto-generated by cutlass_sweep.gemm — config: {"arch": "sm_100", "cluster_m": 2, "cluster_n": 1, "dtype": "fp16", "dtype_b": "fp16", "layout": "nt", "stages": 0, "tile_k": 32, "tile_m": 256, "tile_n": 64}
#include "cutlass/cutlass.h"
#include "cutlass/gemm/collective/collective_builder.hpp"
#include "cutlass/gemm/device/gemm_universal_adapter.h"
#include "cutlass/gemm/kernel/gemm_universal.hpp"
#include "cutlass/epilogue/collective/collective_builder.hpp"

using ElemA = cutlass::half_t;
using ElemB = cutlass::half_t;
using ElemCD = cutlass::half_t;
using Acc  = float;
using TileShape    = cute::Shape<cute::_256, cute::_64, cute::_32>;
using ClusterShape = cute::Shape<cute::_2, cute::_1, cute::_1>;

using CollectiveEpilogue = typename cutlass::epilogue::collective::CollectiveBuilder<
    cutlass::arch::Sm100, cutlass::arch::OpClassTensorOp,
    TileShape, ClusterShape,
    cutlass::epilogue::collective::EpilogueTileAuto,
    Acc, Acc,
    ElemCD, cutlass::layout::RowMajor, 128 / cutlass::sizeof_bits<ElemCD>::value,
    ElemCD, cutlass::layout::RowMajor, 128 / cutlass::sizeof_bits<ElemCD>::value,
    cutlass::epilogue::collective::EpilogueScheduleAuto
  >::CollectiveOp;

using CollectiveMainloop = typename cutlass::gemm::collective::CollectiveBuilder<
    cutlass::arch::Sm100, cutlass::arch::OpClassTensorOp,
    ElemA, cutlass::layout::RowMajor, 128 / cutlass::sizeof_bits<ElemA>::value,
    ElemB, cutlass::layout::ColumnMajor, 128 / cutlass::sizeof_bits<ElemB>::value,
    Acc,
    TileShape, ClusterShape,
    cutlass::gemm::collective::StageCountAutoCarveout<static_cast<int>(sizeof(typename CollectiveEpilogue::SharedStorage))>,
    cutlass::gemm::collective::KernelScheduleAuto
  >::CollectiveOp;

using GemmKernel = cutlass::gemm::kernel::GemmUniversal<
    cute::Shape<int,int,int,int>,
    CollectiveMainloop,
    CollectiveEpilogue
>;
using Gemm = cutlass::gemm::device::GemmUniversalAdapter<GemmKernel>;

// Force the device kernel symbol into the cubin without needing a host main.
auto* _anchor = &cutlass::device_kernel<GemmKernel>;


// ===== COMPILED SASS (sm_100a) =====

	.target	sm_100a

	.elftype	@"ET_EXEC"


//--------------------- .note.nv.tkinfo           --------------------------
	.section	.note.nv.tkinfo,"",@"SHT_NOTE"
	.sectionflags	@"SHF_NOTE_NV_TKINFO"
	.tkinfo
        /*0018*/ 	.word	0x00000002
        /*0030*/ 	.string	""
        /*0030*/ 	.string	"ptxas"
        /*0030*/ 	.string	"Cuda compilation tools, release 13.0, V13.0.88"
        /*0030*/ 	.string	"Build cuda_13.0.r13.0/compiler.36424714_0"
        /*0030*/ 	.string	"-arch sm_100a -m 64 "



//--------------------- .note.nv.cuinfo           --------------------------
	.section	.note.nv.cuinfo,"",@"SHT_NOTE"
	.sectionflags	@"SHF_NOTE_NV_CUINFO"
        /*0018*/ 	.short	0x0002
        /*001a*/ 	.short	0x0064
        /*001c*/ 	.short	0x0082
	.zero		2


//--------------------- .nv.info                  --------------------------
	.section	.nv.info,"",@"SHT_CUDA_INFO"
	.align	4


	//----- nvinfo : EIATTR_REGCOUNT
	.align		4
        /*0000*/ 	.byte	0x04, 0x2f
        /*0002*/ 	.short	(.L_19 - .L_18)
	.align		4
.L_18:
        /*0004*/ 	.word	index@(_ZN7cutlass13device_kernelINS_4gemm6kernel13GemmUniversalIN4cute5tupleIJiiiiEEENS1_10collective13CollectiveMmaINS1_35MainloopSm100TmaUmmaWarpSpecializedILi20ELi2ELi4ENS5_IJNS4_1CILi2EEENSA_ILi1EEESC_EEEEENS5_IJNSA_ILi256EEENSA_ILi64EEENSA_ILi32EEEEEENS_6half_tENS5_IJlSC_lEEESJ_SK_NS4_8TiledMMAINS4_8MMA_AtomIJNS4_26SM100_MMA_F16BF16_2x1SM_SSISJ_SJ_fLi256ELi64ELNS4_4UMMA5MajorE0ELSP_0ELNSO_7ScaleInE0ELSQ_0EEEEEENS4_6LayoutINS5_IJSC_SC_SC_EEENS5_IJNSA_ILi0EEESV_SV_EEEEENS5_IJNS4_10UnderscoreESY_SY_EEEEENS4_18SM100_TMA_2SM_LOADENS4_14ComposedLayoutINS4_7SwizzleILi2ELi4ELi3EEENS4_18smem_ptr_flag_bitsILi16EEENST_INS5_IJNSA_ILi8EEESH_EEENS5_IJSH_SC_EEEEEEEvNS4_8identityES11_S1B_vS1C_EENS_8epilogue10collective18CollectiveEpilogueINS1E_23Sm100TmaWarpSpecializedILi3ELi2ELi32ELb1ELb0EEEJNS5_IJNSA_ILi128EEESG_SH_EEENS5_IJNST_IS1J_SC_EENST_ISH_SC_EEEEESJ_SK_SJ_SK_NS1E_6fusion15FusionCallbacksIS1I_NS1O_17LinearCombinationISJ_fSJ_fLNS_15FloatRoundStyleE2EEES1K_S1N_JEEENS4_5SM1004TMEM4LOAD26SM100_TMEM_LOAD_32dp32b32xENS4_13SM90_TMA_LOADES1B_NS4_39AutoVectorizingCopyWithAssumedAlignmentILi128EEENS4_14SM90_TMA_STOREES1B_S20_S20_EEEvvEEEEvNT_6ParamsE)
        /*0008*/ 	.word	0x00000072


	//----- nvinfo : EIATTR_FRAME_SIZE
	.align		4
.L_19:
        /*000c*/ 	.byte	0x04, 0x11
        /*000e*/ 	.short	(.L_21 - .L_20)
	.align		4
.L_20:
        /*0010*/ 	.word	index@($__internal_2_$__cuda_sm10x_tcgen05_guardrail_trap_unallocated_columns_being_dealloced)
        /*0014*/ 	.word	0x00000000


	//----- nvinfo : EIATTR_FRAME_SIZE
	.align		4
.L_21:
        /*0018*/ 	.byte	0x04, 0x11
        /*001a*/ 	.short	(.L_23 - .L_22)
	.align		4
.L_22:
        /*001c*/ 	.word	index@($__internal_1_$__cuda_sm10x_tcgen05_guardrail_trap_phase_invalid_during_alloc)
        /*0020*/ 	.word	0x00000000


	//----- nvinfo : EIATTR_FRAME_SIZE
	.align		4
.L_23:
        /*0024*/ 	.byte	0x04, 0x11
        /*0026*/ 	.short	(.L_25 - .L_24)
	.align		4
.L_24:
        /*0028*/ 	.word	index@($__internal_0_$__cuda_sm10x_tcgen05_guardrail_trap_col_being_dealloced_not_returned_by_alloc)
        /*002c*/ 	.word	0x00000000


	//----- nvinfo : EIATTR_FRAME_SIZE
	.align		4
.L_25:
        /*0030*/ 	.byte	0x04, 0x11
        /*0032*/ 	.short	(.L_27 - .L_26)
	.align		4
.L_26:
        /*0034*/ 	.word	index@(_ZN7cutlass13device_kernelINS_4gemm6kernel13GemmUniversalIN4cute5tupleIJiiiiEEENS1_10collective13CollectiveMmaINS1_35MainloopSm100TmaUmmaWarpSpecializedILi20ELi2ELi4ENS5_IJNS4_1CILi2EEENSA_ILi1EEESC_EEEEENS5_IJNSA_ILi256EEENSA_ILi64EEENSA_ILi32EEEEEENS_6half_tENS5_IJlSC_lEEESJ_SK_NS4_8TiledMMAINS4_8MMA_AtomIJNS4_26SM100_MMA_F16BF16_2x1SM_SSISJ_SJ_fLi256ELi64ELNS4_4UMMA5MajorE0ELSP_0ELNSO_7ScaleInE0ELSQ_0EEEEEENS4_6LayoutINS5_IJSC_SC_SC_EEENS5_IJNSA_ILi0EEESV_SV_EEEEENS5_IJNS4_10UnderscoreESY_SY_EEEEENS4_18SM100_TMA_2SM_LOADENS4_14ComposedLayoutINS4_7SwizzleILi2ELi4ELi3EEENS4_18smem_ptr_flag_bitsILi16EEENST_INS5_IJNSA_ILi8EEESH_EEENS5_IJSH_SC_EEEEEEEvNS4_8identityES11_S1B_vS1C_EENS_8epilogue10collective18CollectiveEpilogueINS1E_23Sm100TmaWarpSpecializedILi3ELi2ELi32ELb1ELb0EEEJNS5_IJNSA_ILi128EEESG_SH_EEENS5_IJNST_IS1J_SC_EENST_ISH_SC_EEEEESJ_SK_SJ_SK_NS1E_6fusion15FusionCallbacksIS1I_NS1O_17LinearCombinationISJ_fSJ_fLNS_15FloatRoundStyleE2EEES1K_S1N_JEEENS4_5SM1004TMEM4LOAD26SM100_TMEM_LOAD_32dp32b32xENS4_13SM90_TMA_LOADES1B_NS4_39AutoVectorizingCopyWithAssumedAlignmentILi128EEENS4_14SM90_TMA_STOREES1B_S20_S20_EEEvvEEEEvNT_6ParamsE)
        /*0038*/ 	.word	0x00000000


	//----- nvinfo : EIATTR_MIN_STACK_SIZE
	.align		4
.L_27:
        /*003c*/ 	.byte	0x04, 0x12
        /*003e*/ 	.short	(.L_29 - .L_28)
	.align		4
.L_28:
        /*0040*/ 	.word	index@(_ZN7cutlass13device_kernelINS_4gemm6kernel13GemmUniversalIN4cute5tupleIJiiiiEEENS1_10collective13CollectiveMmaINS1_35MainloopSm100TmaUmmaWarpSpecializedILi20ELi2ELi4ENS5_IJNS4_1CILi2EEENSA_ILi1EEESC_EEEEENS5_IJNSA_ILi256EEENSA_ILi64EEENSA_ILi32EEEEEENS_6half_tENS5_IJlSC_lEEESJ_SK_NS4_8TiledMMAINS4_8MMA_AtomIJNS4_26SM100_MMA_F16BF16_2x1SM_SSISJ_SJ_fLi256ELi64ELNS4_4UMMA5MajorE0ELSP_0ELNSO_7ScaleInE0ELSQ_0EEEEEENS4_6LayoutINS5_IJSC_SC_SC_EEENS5_IJNSA_ILi0EEESV_SV_EEEEENS5_IJNS4_10UnderscoreESY_SY_EEEEENS4_18SM100_TMA_2SM_LOADENS4_14ComposedLayoutINS4_7SwizzleILi2ELi4ELi3EEENS4_18smem_ptr_flag_bitsILi16EEENST_INS5_IJNSA_ILi8EEESH_EEENS5_IJSH_SC_EEEEEEEvNS4_8identityES11_S1B_vS1C_EENS_8epilogue10collective18CollectiveEpilogueINS1E_23Sm100TmaWarpSpecializedILi3ELi2ELi32ELb1ELb0EEEJNS5_IJNSA_ILi128EEESG_SH_EEENS5_IJNST_IS1J_SC_EENST_ISH_SC_EEEEESJ_SK_SJ_SK_NS1E_6fusion15FusionCallbacksIS1I_NS1O_17LinearCombinationISJ_fSJ_fLNS_15FloatRoundStyleE2EEES1K_S1N_JEEENS4_5SM1004TMEM4LOAD26SM100_TMEM_LOAD_32dp32b32xENS4_13SM90_TMA_LOADES1B_NS4_39AutoVectorizingCopyWithAssumedAlignmentILi128EEENS4_14SM90_TMA_STOREES1B_S20_S20_EEEvvEEEEvNT_6ParamsE)
        /*0044*/ 	.word	0x00000000
.L_29:


//--------------------- .nv.compat                --------------------------
	.section	.nv.compat,"",@"SHT_CUDA_COMPAT_INFO"
	.align	4
        /*0000*/ 	.byte	0x02, 0x09, 0x01, 0x00, 0x02, 0x02, 0x02, 0x00, 0x02, 0x05, 0x05, 0x00, 0x03, 0x07, 0x01, 0x01
        /*0010*/ 	.byte	0x02, 0x03, 0x01, 0x00, 0x02, 0x06, 0x01, 0x00, 0x04, 0x0b, 0x08, 0x00, 0x09, 0x00, 0x00, 0x00
        /*0020*/ 	.byte	0x00, 0x00, 0x00, 0x00


//--------------------- .nv.info._ZN7cutlass13device_kernelINS_4gemm6kernel13GemmUniversalIN4cute5tupleIJiiiiEEENS1_10collective13CollectiveMmaINS1_35MainloopSm100TmaUmmaWarpSpecializedILi20ELi2ELi4ENS5_IJNS4_1CILi2EEENSA_ILi1EEESC_EEEEENS5_IJNSA_ILi256EEENSA_ILi64EEENSA_ILi32EEEEEENS_6half_tENS5_IJlSC_lEEESJ_SK_NS4_8TiledMMAINS4_8MMA_AtomIJNS4_26SM100_MMA_F16BF16_2x1SM_SSISJ_SJ_fLi256ELi64ELNS4_4UMMA5MajorE0ELSP_0ELNSO_7ScaleInE0ELSQ_0EEEEEENS4_6LayoutINS5_IJSC_SC_SC_EEENS5_IJNSA_ILi0EEESV_SV_EEEEENS5_IJNS4_10UnderscoreESY_SY_EEEEENS4_18SM100_TMA_2SM_LOADENS4_14ComposedLayoutINS4_7SwizzleILi2ELi4ELi3EEENS4_18smem_ptr_flag_bitsILi16EEENST_INS5_IJNSA_ILi8EEESH_EEENS5_IJSH_SC_EEEEEEEvNS4_8identityES11_S1B_vS1C_EENS_8epilogue10collective18CollectiveEpilogueINS1E_23Sm100TmaWarpSpecializedILi3ELi2ELi32ELb1ELb0EEEJNS5_IJNSA_ILi128EEESG_SH_EEENS5_IJNST_IS1J_SC_EENST_ISH_SC_EEEEESJ_SK_SJ_SK_NS1E_6fusion15FusionCallbacksIS1I_NS1O_17LinearCombinationISJ_fSJ_fLNS_15FloatRoundStyleE2EEES1K_S1N_JEEENS4_5SM1004TMEM4LOAD26SM100_TMEM_LOAD_32dp32b32xENS4_13SM90_TMA_LOADES1B_NS4_39AutoVectorizingCopyWithAssumedAlignmentILi128EEENS4_14SM90_TMA_STOREES1B_S20_S20_EEEvvEEEEvNT_6ParamsE --------------------------
	.section	.nv.info._ZN7cutlass13device_kernelINS_4gemm6kernel13GemmUniversalIN4cute5tupleIJiiiiEEENS1_10collective13CollectiveMmaINS1_35MainloopSm100TmaUmmaWarpSpecializedILi20ELi2ELi4ENS5_IJNS4_1CILi2EEENSA_ILi1EEESC_EEEEENS5_IJNSA_ILi256EEENSA_ILi64EEENSA_ILi32EEEEEENS_6half_tENS5_IJlSC_lEEESJ_SK_NS4_8TiledMMAINS4_8MMA_AtomIJNS4_26SM100_MMA_F16BF16_2x1SM_SSISJ_SJ_fLi256ELi64ELNS4_4UMMA5MajorE0ELSP_0ELNSO_7ScaleInE0ELSQ_0EEEEEENS4_6LayoutINS5_IJSC_SC_SC_EEENS5_IJNSA_ILi0EEESV_SV_EEEEENS5_IJNS4_10UnderscoreESY_SY_EEEEENS4_18SM100_TMA_2SM_LOADENS4_14ComposedLayoutINS4_7SwizzleILi2ELi4ELi3EEENS4_18smem_ptr_flag_bitsILi16EEENST_INS5_IJNSA_ILi8EEESH_EEENS5_IJSH_SC_EEEEEEEvNS4_8identityES11_S1B_vS1C_EENS_8epilogue10collective18CollectiveEpilogueINS1E_23Sm100TmaWarpSpecializedILi3ELi2ELi32ELb1ELb0EEEJNS5_IJNSA_ILi128EEESG_SH_EEENS5_IJNST_IS1J_SC_EENST_ISH_SC_EEEEESJ_SK_SJ_SK_NS1E_6fusion15FusionCallbacksIS1I_NS1O_17LinearCombinationISJ_fSJ_fLNS_15FloatRoundStyleE2EEES1K_S1N_JEEENS4_5SM1004TMEM4LOAD26SM100_TMEM_LOAD_32dp32b32xENS4_13SM90_TMA_LOADES1B_NS4_39AutoVectorizingCopyWithAssumedAlignmentILi128EEENS4_14SM90_TMA_STOREES1B_S20_S20_EEEvvEEEEvNT_6ParamsE,"",@"SHT_CUDA_INFO"
	.sectionflags	@""
	.align	4


	//----- nvinfo : EIATTR_CUDA_API_VERSION
	.align		4
        /*0000*/ 	.byte	0x04, 0x37
        /*0002*/ 	.short	(.L_31 - .L_30)
.L_30:
        /*0004*/ 	.word	0x00000082


	//----- nvinfo : EIATTR_KPARAM_INFO
	.align		4
.L_31:
        /*0008*/ 	.byte	0x04, 0x17
        /*000a*/ 	.short	(.L_33 - .L_32)
.L_32:
        /*000c*/ 	.word	0x00000000
        /*0010*/ 	.short	0x0000
        /*0012*/ 	.short	0x0000
        /*0014*/ 	.byte	0x00, 0xf0, 0x01, 0x20


	//----- nvinfo : EIATTR_AT_ENTRY_FRAGMENTS
	.align		4
.L_33:
        /*0018*/ 	.byte	0x04, 0x4f
        /*001a*/ 	.short	(.L_35 - .L_34)


	//   ....[0]....
.L_34:
        /*001c*/ 	.word	0x00000007


	//----- nvinfo : EIATTR_RESERVED_SMEM_USED
	.align		4
.L_35:
        /*0020*/ 	.byte	0x01, 0x41
	.zero		2


	//----- nvinfo : EIATTR_SPARSE_MMA_MASK
	.align		4
        /*0024*/ 	.byte	0x03, 0x50
        /*0026*/ 	.short	0x0000


	//----- nvinfo : EIATTR_TCGEN05_2CTA_USED
	.align		4
        /*0028*/ 	.byte	0x01, 0x52
	.zero		2


	//----- nvinfo : EIATTR_MAXREG_COUNT
	.align		4
        /*002c*/ 	.byte	0x03, 0x1b
        /*002e*/ 	.short	0x00ff


	//----- nvinfo : EIATTR_NUM_BARRIERS
	.align		4
        /*0030*/ 	.byte	0x02, 0x4c
        /*0032*/ 	.byte	0x07
	.zero		1


	//----- nvinfo : EIATTR_EXTERNS
	.align		4
        /*0034*/ 	.byte	0x04, 0x0f
        /*0036*/ 	.short	(.L_37 - .L_36)


	//   ....[0]....
	.align		4
.L_36:
        /*0038*/ 	.word	index@(__assertfail)


	//----- nvinfo : EIATTR_MERCURY_ISA_VERSION
	.align		4
.L_37:
        /*003c*/ 	.byte	0x03, 0x5f
        /*003e*/ 	.short	0x0101


	//----- nvinfo : EIATTR_INT_WARP_WIDE_INSTR_OFFSETS
	.align		4
        /*0040*/ 	.byte	0x04, 0x31
        /*0042*/ 	.short	(.L_39 - .L_38)


	//   ....[0]....
.L_38:
        /*0044*/ 	.word	0x00000f20


	//   ....[1]....
        /*0048*/ 	.word	0x00000fc0


	//   ....[2]....
        /*004c*/ 	.word	0x00002320


	//   ....[3]....
        /*0050*/ 	.word	0x00004a10


	//   ....[4]....
        /*0054*/ 	.word	0x00004a40


	//   ....[5]....
        /*0058*/ 	.word	0x00004a90


	//   ....[6]....
        /*005c*/ 	.word	0x00005380


	//   ....[7]....
        /*0060*/ 	.word	0x000053a0


	//   ....[8]....
        /*0064*/ 	.word	0x00005670


	//   ....[9]....
        /*0068*/ 	.word	0x000057a0


	//----- nvinfo : EIATTR_COOP_GROUP_MASK_REGIDS
	.align		4
.L_39:
        /*006c*/ 	.byte	0x04, 0x29
        /*006e*/ 	.short	(.L_41 - .L_40)


	//   ....[0]....
.L_40:
        /*0070*/ 	.word	0xffffffff


	//   ....[1]....
        /*0074*/ 	.word	0xffffffff


	//   ....[2]....
        /*0078*/ 	.word	0xffffffff


	//   ....[3]....
        /*007c*/ 	.word	0xffffffff


	//   ....[4]....
        /*0080*/ 	.word	0xffffffff


	//   ....[5]....
        /*0084*/ 	.word	0xffffffff


	//   ....[6]....
        /*0088*/ 	.word	0xffffffff


	//   ....[7]....
        /*008c*/ 	.word	0xffffffff


	//   ....[8]....
        /*0090*/ 	.word	0xffffffff


	//   ....[9]....
        /*0094*/ 	.word	0xffffffff


	//   ....[10]....
        /*0098*/ 	.word	0xffffffff


	//   ....[11]....
        /*009c*/ 	.word	0xffffffff


	//   ....[12]....
        /*00a0*/ 	.word	0xffffffff


	//   ....[13]....
        /*00a4*/ 	.word	0xffffffff


	//----- nvinfo : EIATTR_COOP_GROUP_INSTR_OFFSETS
	.align		4
.L_41:
        /*00a8*/ 	.byte	0x04, 0x28
        /*00aa*/ 	.short	(.L_43 - .L_42)


	//   ....[0]....
.L_42:
        /*00ac*/ 	.word	0x000000c0


	//   ....[1]....
        /*00b0*/ 	.word	0x00000500


	//   ....[2]....
        /*00b4*/ 	.word	0x000008b0


	//   ....[3]....
        /*00b8*/ 	.word	0x00000a20


	//   ....[4]....
        /*00bc*/ 	.word	0x00000b10


	//   ....[5]....
        /*00c0*/ 	.word	0x00000c70


	//   ....[6]....
        /*00c4*/ 	.word	0x00000e00


	//   ....[7]....
        /*00c8*/ 	.word	0x00001040


	//   ....[8]....
        /*00cc*/ 	.word	0x00002200


	//   ....[9]....
        /*00d0*/ 	.word	0x000038e0


	//   ....[10]....
        /*00d4*/ 	.word	0x00003db0


	//   ....[11]....
        /*00d8*/ 	.word	0x00003de0


	//   ....[12]....
        /*00dc*/ 	.word	0x00004920


	//   ....[13]....
        /*00e0*/ 	.word	0x00004b30


	//----- nvinfo : EIATTR_VRC_CTA_INIT_COUNT
	.align		4
.L_43:
        /*00e4*/ 	.byte	0x02, 0x4a
        /*00e6*/ 	.byte	0x80
	.zero		1


	//----- nvinfo : EIATTR_SYSCALL_OFFSETS
	.align		4
        /*00e8*/ 	.byte	0x04, 0x46
        /*00ea*/ 	.short	(.L_45 - .L_44)


	//   ....[0]....
.L_44:
        /*00ec*/ 	.word	0x00006350


	//   ....[1]....
        /*00f0*/ 	.word	0x00006440


	//   ....[2]....
        /*00f4*/ 	.word	0x00006c80


	//   ....[3]....
        /*00f8*/ 	.word	0x00007930


	//----- nvinfo : EIATTR_MBARRIER_INSTR_OFFSETS
	.align		4
.L_45:
        /*00fc*/ 	.byte	0x04, 0x39
        /*00fe*/ 	.short	(.L_47 - .L_46)


	//   ....[0]....
.L_46:
        /*0100*/ 	.word	0x00000610
        /*0104*/ 	.word	0x000000ff
        /*0108*/ 	.word	0x00000000
        /*010c*/ 	.short	0x0100
        /*010e*/ 	.byte	0x08
	.zero		1


	//   ....[1]....
        /*0110*/ 	.word	0x00000620
        /*0114*/ 	.word	0x000000ff
        /*0118*/ 	.word	0x000000a0
        /*011c*/ 	.short	0x0100
        /*011e*/ 	.byte	0x08
	.zero		1


	//   ....[2]....
        /*0120*/ 	.word	0x00000630
        /*0124*/ 	.word	0x000000ff
        /*0128*/ 	.word	0x00000008
        /*012c*/ 	.short	0x0100
        /*012e*/ 	.byte	0x08
	.zero		1


	//   ....[3]....
        /*0130*/ 	.word	0x00000640
        /*0134*/ 	.word	0x000000ff
        /*0138*/ 	.word	0x000000a8
        /*013c*/ 	.short	0x0100
        /*013e*/ 	.byte	0x08
	.zero		1


	//   ....[4]....
        /*0140*/ 	.word	0x00000650
        /*0144*/ 	.word	0x000000ff
        /*0148*/ 	.word	0x00000010
        /*014c*/ 	.short	0x0100
        /*014e*/ 	.byte	0x08
	.zero		1


	//   ....[5]....
        /*0150*/ 	.word	0x00000660
        /*0154*/ 	.word	0x000000ff
        /*0158*/ 	.word	0x000000b0
        /*015c*/ 	.short	0x0100
        /*015e*/ 	.byte	0x08
	.zero		1


	//   ....[6]....
        /*0160*/ 	.word	0x00000670
        /*0164*/ 	.word	0x000000ff
        /*0168*/ 	.word	0x00000018
        /*016c*/ 	.short	0x0100
        /*016e*/ 	.byte	0x08
	.zero		1


	//   ....[7]....
        /*0170*/ 	.word	0x00000680
        /*0174*/ 	.word	0x000000ff
        /*0178*/ 	.word	0x000000b8
        /*017c*/ 	.short	0x0100
        /*017e*/ 	.byte	0x08
	.zero		1


	//   ....[8]....
        /*0180*/ 	.word	0x00000690
        /*0184*/ 	.word	0x000000ff
        /*0188*/ 	.word	0x00000020
        /*018c*/ 	.short	0x0100
        /*018e*/ 	.byte	0x08
	.zero		1


	//   ....[9]....
        /*0190*/ 	.word	0x000006a0
        /*0194*/ 	.word	0x000000ff
        /*0198*/ 	.word	0x000000c0
        /*019c*/ 	.short	0x0100
        /*019e*/ 	.byte	0x08
	.zero		1


	//   ....[10]....
        /*01a0*/ 	.word	0x000006b0
        /*01a4*/ 	.word	0x000000ff
        /*01a8*/ 	.word	0x00000028
        /*01ac*/ 	.short	0x0100
        /*01ae*/ 	.byte	0x08
	.zero		1


	//   ....[11]....
        /*01b0*/ 	.word	0x000006c0
        /*01b4*/ 	.word	0x000000ff
        /*01b8*/ 	.word	0x000000c8
        /*01bc*/ 	.short	0x0100
        /*01be*/ 	.byte	0x08
	.zero		1


	//   ....[12]....
        /*01c0*/ 	.word	0x000006d0
        /*01c4*/ 	.word	0x000000ff
        /*01c8*/ 	.word	0x00000030
        /*01cc*/ 	.short	0x0100
        /*01ce*/ 	.byte	0x08
	.zero		1


	//   ....[13]....
        /*01d0*/ 	.word	0x000006e0
        /*01d4*/ 	.word	0x000000ff
        /*01d8*/ 	.word	0x000000d0
        /*01dc*/ 	.short	0x0100
        /*01de*/ 	.byte	0x08
	.zero		1


	//   ....[14]....
        /*01e0*/ 	.word	0x000006f0
        /*01e4*/ 	.word	0x000000ff
        /*01e8*/ 	.word	0x00000038
        /*01ec*/ 	.short	0x0100
        /*01ee*/ 	.byte	0x08
	.zero		1


	//   ....[15]....
        /*01f0*/ 	.word	0x00000700
        /*01f4*/ 	.word	0x000000ff
        /*01f8*/ 	.word	0x000000d8
        /*01fc*/ 	.short	0x0100
        /*01fe*/ 	.byte	0x08
	.zero		1


	//   ....[16]....
        /*0200*/ 	.word	0x00000710
        /*0204*/ 	.word	0x000000ff
        /*0208*/ 	.word	0x00000040
        /*020c*/ 	.short	0x0100
        /*020e*/ 	.byte	0x08
	.zero		1


	//   ....[17]....
        /*0210*/ 	.word	0x00000720
        /*0214*/ 	.word	0x000000ff
        /*0218*/ 	.word	0x000000e0
        /*021c*/ 	.short	0x0100
        /*021e*/ 	.byte	0x08
	.zero		1


	//   ....[18]....
        /*0220*/ 	.word	0x00000730
        /*0224*/ 	.word	0x000000ff
        /*0228*/ 	.word	0x00000048
        /*022c*/ 	.short	0x0100
        /*022e*/ 	.byte	0x08
	.zero		1


	//   ....[19]....
        /*0230*/ 	.word	0x00000740
        /*0234*/ 	.word	0x000000ff
        /*0238*/ 	.word	0x000000e8
        /*023c*/ 	.short	0x0100
        /*023e*/ 	.byte	0x08
	.zero		1


	//   ....[20]....
        /*0240*/ 	.word	0x00000750
        /*0244*/ 	.word	0x000000ff
        /*0248*/ 	.word	0x00000050
        /*024c*/ 	.short	0x0100
        /*024e*/ 	.byte	0x08
	.zero		1


	//   ....[21]....
        /*0250*/ 	.word	0x00000760
        /*0254*/ 	.word	0x000000ff
        /*0258*/ 	.word	0x000000f0
        /*025c*/ 	.short	0x0100
        /*025e*/ 	.byte	0x08
	.zero		1


	//   ....[22]....
        /*0260*/ 	.word	0x00000770
        /*0264*/ 	.word	0x000000ff
        /*0268*/ 	.word	0x00000058
        /*026c*/ 	.short	0x0100
        /*026e*/ 	.byte	0x08
	.zero		1


	//   ....[23]....
        /*0270*/ 	.word	0x00000780
        /*0274*/ 	.word	0x000000ff
        /*0278*/ 	.word	0x000000f8
        /*027c*/ 	.short	0x0100
        /*027e*/ 	.byte	0x08
	.zero		1


	//   ....[24]....
        /*0280*/ 	.word	0x00000790
        /*0284*/ 	.word	0x000000ff
        /*0288*/ 	.word	0x00000060
        /*028c*/ 	.short	0x0100
        /*028e*/ 	.byte	0x08
	.zero		1


	//   ....[25]....
        /*0290*/ 	.word	0x000007a0
        /*0294*/ 	.word	0x000000ff
        /*0298*/ 	.word	0x00000100
        /*029c*/ 	.short	0x0100
        /*029e*/ 	.byte	0x08
	.zero		1


	//   ....[26]....
        /*02a0*/ 	.word	0x000007b0
        /*02a4*/ 	.word	0x000000ff
        /*02a8*/ 	.word	0x00000068
        /*02ac*/ 	.short	0x0100
        /*02ae*/ 	.byte	0x08
	.zero		1


	//   ....[27]....
        /*02b0*/ 	.word	0x000007c0
        /*02b4*/ 	.word	0x000000ff
        /*02b8*/ 	.word	0x00000108
        /*02bc*/ 	.short	0x0100
        /*02be*/ 	.byte	0x08
	.zero		1


	//   ....[28]....
        /*02c0*/ 	.word	0x000007d0
        /*02c4*/ 	.word	0x000000ff
        /*02c8*/ 	.word	0x00000070
        /*02cc*/ 	.short	0x0100
        /*02ce*/ 	.byte	0x08
	.zero		1


	//   ....[29]....
        /*02d0*/ 	.word	0x000007e0
        /*02d4*/ 	.word	0x000000ff
        /*02d8*/ 	.word	0x00000110
        /*02dc*/ 	.short	0x0100
        /*02de*/ 	.byte	0x08
	.zero		1


	//   ....[30]....
        /*02e0*/ 	.word	0x000007f0
        /*02e4*/ 	.word	0x000000ff
        /*02e8*/ 	.word	0x00000078
        /*02ec*/ 	.short	0x0100
        /*02ee*/ 	.byte	0x08
	.zero		1


	//   ....[31]....
        /*02f0*/ 	.word	0x00000800
        /*02f4*/ 	.word	0x000000ff
        /*02f8*/ 	.word	0x00000118
        /*02fc*/ 	.short	0x0100
        /*02fe*/ 	.byte	0x08
	.zero		1


	//   ....[32]....
        /*0300*/ 	.word	0x00000810
        /*0304*/ 	.word	0x000000ff
        /*0308*/ 	.word	0x00000080
        /*030c*/ 	.short	0x0100
        /*030e*/ 	.byte	0x08
	.zero		1


	//   ....[33]....
        /*0310*/ 	.word	0x00000820
        /*0314*/ 	.word	0x000000ff
        /*0318*/ 	.word	0x00000120
        /*031c*/ 	.short	0x0100
        /*031e*/ 	.byte	0x08
	.zero		1


	//   ....[34]....
        /*0320*/ 	.word	0x00000830
        /*0324*/ 	.word	0x000000ff
        /*0328*/ 	.word	0x00000088
        /*032c*/ 	.short	0x0100
        /*032e*/ 	.byte	0x08
	.zero		1


	//   ....[35]....
        /*0330*/ 	.word	0x00000840
        /*0334*/ 	.word	0x000000ff
        /*0338*/ 	.word	0x00000128
        /*033c*/ 	.short	0x0100
        /*033e*/ 	.byte	0x08
	.zero		1


	//   ....[36]....
        /*0340*/ 	.word	0x00000850
        /*0344*/ 	.word	0x000000ff
        /*0348*/ 	.word	0x00000090
        /*034c*/ 	.short	0x0100
        /*034e*/ 	.byte	0x08
	.zero		1


	//   ....[37]....
        /*0350*/ 	.word	0x00000860
        /*0354*/ 	.word	0x000000ff
        /*0358*/ 	.word	0x00000130
        /*035c*/ 	.short	0x0100
        /*035e*/ 	.byte	0x08
	.zero		1


	//   ....[38]....
        /*0360*/ 	.word	0x00000870
        /*0364*/ 	.word	0x000000ff
        /*0368*/ 	.word	0x00000098
        /*036c*/ 	.short	0x0100
        /*036e*/ 	.byte	0x08
	.zero		1


	//   ....[39]....
        /*0370*/ 	.word	0x00000880
        /*0374*/ 	.word	0x000000ff
        /*0378*/ 	.word	0x00000138
        /*037c*/ 	.short	0x0100
        /*037e*/ 	.byte	0x08
	.zero		1


	//   ....[40]....
        /*0380*/ 	.word	0x000009b0
        /*0384*/ 	.word	0x000000ff
        /*0388*/ 	.word	0x00000140
        /*038c*/ 	.short	0x0100
        /*038e*/ 	.byte	0x09
	.zero		1


	//   ....[41]....
        /*0390*/ 	.word	0x000009c0
        /*0394*/ 	.word	0x000000ff
        /*0398*/ 	.word	0x00000158
        /*039c*/ 	.short	0x0100
        /*039e*/ 	.byte	0x09
	.zero		1


	//   ....[42]....
        /*03a0*/ 	.word	0x000009d0
        /*03a4*/ 	.word	0x000000ff
        /*03a8*/ 	.word	0x00000148
        /*03ac*/ 	.short	0x0100
        /*03ae*/ 	.byte	0x09
	.zero		1


	//   ....[43]....
        /*03b0*/ 	.word	0x000009e0
        /*03b4*/ 	.word	0x000000ff
        /*03b8*/ 	.word	0x00000160
        /*03bc*/ 	.short	0x0100
        /*03be*/ 	.byte	0x09
	.zero		1


	//   ....[44]....
        /*03c0*/ 	.word	0x000009f0
        /*03c4*/ 	.word	0x000000ff
        /*03c8*/ 	.word	0x00000150
        /*03cc*/ 	.short	0x0100
        /*03ce*/ 	.byte	0x09
	.zero		1


	//   ....[45]....
        /*03d0*/ 	.word	0x00000a00
        /*03d4*/ 	.word	0x000000ff
        /*03d8*/ 	.word	0x00000168
        /*03dc*/ 	.short	0x0100
        /*03de*/ 	.byte	0x09
	.zero		1


	//   ....[46]....
        /*03e0*/ 	.word	0x00000ae0
        /*03e4*/ 	.word	0x000000ff
        /*03e8*/ 	.word	0x00000170
        /*03ec*/ 	.short	0x0100
        /*03ee*/ 	.byte	0x08
	.zero		1


	//   ....[47]....
        /*03f0*/ 	.word	0x00000af0
        /*03f4*/ 	.word	0x000000ff
        /*03f8*/ 	.word	0x00000178
        /*03fc*/ 	.short	0x0100
        /*03fe*/ 	.byte	0x08
	.zero		1


	//   ....[48]....
        /*0400*/ 	.word	0x00000c20
        /*0404*/ 	.word	0x000000ff
        /*0408*/ 	.word	0x00000180
        /*040c*/ 	.short	0x0100
        /*040e*/ 	.byte	0x08
	.zero		1


	//   ....[49]....
        /*0410*/ 	.word	0x00000c30
        /*0414*/ 	.word	0x000000ff
        /*0418*/ 	.word	0x00000190
        /*041c*/ 	.short	0x0100
        /*041e*/ 	.byte	0x08
	.zero		1


	//   ....[50]....
        /*0420*/ 	.word	0x00000c40
        /*0424*/ 	.word	0x000000ff
        /*0428*/ 	.word	0x00000188
        /*042c*/ 	.short	0x0100
        /*042e*/ 	.byte	0x08
	.zero		1


	//   ....[51]....
        /*0430*/ 	.word	0x00000c50
        /*0434*/ 	.word	0x000000ff
        /*0438*/ 	.word	0x00000198
        /*043c*/ 	.short	0x0100
        /*043e*/ 	.byte	0x08
	.zero		1


	//   ....[52]....
        /*0440*/ 	.word	0x00000d70
        /*0444*/ 	.word	0x000000ff
        /*0448*/ 	.word	0x000001a0
        /*044c*/ 	.short	0x0100
        /*044e*/ 	.byte	0x09
	.zero		1


	//   ....[53]....
        /*0450*/ 	.word	0x00000d80
        /*0454*/ 	.word	0x000000ff
        /*0458*/ 	.word	0x000001c0
        /*045c*/ 	.short	0x0100
        /*045e*/ 	.byte	0x09
	.zero		1


	//   ....[54]....
        /*0460*/ 	.word	0x00000d90
        /*0464*/ 	.word	0x000000ff
        /*0468*/ 	.word	0x000001a8
        /*046c*/ 	.short	0x0100
        /*046e*/ 	.byte	0x09
	.zero		1


	//   ....[55]....
        /*0470*/ 	.word	0x00000da0
        /*0474*/ 	.word	0x000000ff
        /*0478*/ 	.word	0x000001c8
        /*047c*/ 	.short	0x0100
        /*047e*/ 	.byte	0x09
	.zero		1


	//   ....[56]....
        /*0480*/ 	.word	0x00000db0
        /*0484*/ 	.word	0x000000ff
        /*0488*/ 	.word	0x000001b0
        /*048c*/ 	.short	0x0100
        /*048e*/ 	.byte	0x09
	.zero		1


	//   ....[57]....
        /*0490*/ 	.word	0x00000dc0
        /*0494*/ 	.word	0x000000ff
        /*0498*/ 	.word	0x000001d0
        /*049c*/ 	.short	0x0100
        /*049e*/ 	.byte	0x09
	.zero		1


	//   ....[58]....
        /*04a0*/ 	.word	0x00000dd0
        /*04a4*/ 	.word	0x000000ff
        /*04a8*/ 	.word	0x000001b8
        /*04ac*/ 	.short	0x0100
        /*04ae*/ 	.byte	0x09
	.zero		1


	//   ....[59]....
        /*04b0*/ 	.word	0x00000de0
        /*04b4*/ 	.word	0x000000ff
        /*04b8*/ 	.word	0x000001d8
        /*04bc*/ 	.short	0x0100
        /*04be*/ 	.byte	0x09
	.zero		1


	//   ....[60]....
        /*04c0*/ 	.word	0x00000ed0
        /*04c4*/ 	.word	0x000000ff
        /*04c8*/ 	.word	0x000001e0
        /*04cc*/ 	.short	0x0100
        /*04ce*/ 	.byte	0x08
	.zero		1


	//   ....[61]....
        /*04d0*/ 	.word	0x00000ee0
        /*04d4*/ 	.word	0x000000ff
        /*04d8*/ 	.word	0x000001f0
        /*04dc*/ 	.short	0x0100
        /*04de*/ 	.byte	0x08
	.zero		1


	//   ....[62]....
        /*04e0*/ 	.word	0x00000ef0
        /*04e4*/ 	.word	0x000000ff
        /*04e8*/ 	.word	0x000001e8
        /*04ec*/ 	.short	0x0100
        /*04ee*/ 	.byte	0x08
	.zero		1


	//   ....[63]....
        /*04f0*/ 	.word	0x00000f00
        /*04f4*/ 	.word	0x000000ff
        /*04f8*/ 	.word	0x000001f8
        /*04fc*/ 	.short	0x0100
        /*04fe*/ 	.byte	0x08
	.zero		1


	//   ....[64]....
        /*0500*/ 	.word	0x00000ff0
        /*0504*/ 	.word	0x000000ff
        /*0508*/ 	.word	0x00000200
        /*050c*/ 	.short	0x0100
        /*050e*/ 	.byte	0x06
	.zero		1


	//   ....[65]....
        /*0510*/ 	.word	0x00001a00
        /*0514*/ 	.word	0x00000002
        /*0518*/ 	.word	0x000001f0
        /*051c*/ 	.short	0x010a
        /*051e*/ 	.byte	0xff
	.zero		1


	//   ....[66]....
        /*0520*/ 	.word	0x00001a30
        /*0524*/ 	.word	0x00000002
        /*0528*/ 	.word	0x000001e0
        /*052c*/ 	.short	0x0101
        /*052e*/ 	.byte	0xff
	.zero		1


	//   ....[67]....
        /*0530*/ 	.word	0x00001b00
        /*0534*/ 	.word	0x000000ff
        /*0538*/ 	.word	0x000000a0
        /*053c*/ 	.short	0x010a
        /*053e*/ 	.byte	0x08
	.zero		1


	//   ....[68]....
        /*0540*/ 	.word	0x00001c00
        /*0544*/ 	.word	0x000000ff
        /*0548*/ 	.word	0x000000a0
        /*054c*/ 	.short	0x010a
        /*054e*/ 	.byte	0x21
	.zero		1


	//   ....[69]....
        /*0550*/ 	.word	0x00001db0
        /*0554*/ 	.word	0x000000ff
        /*0558*/ 	.word	0x000000a0
        /*055c*/ 	.short	0x010a
        /*055e*/ 	.byte	0x08
	.zero		1


	//   ....[70]....
        /*0560*/ 	.word	0x00001eb0
        /*0564*/ 	.word	0x000000ff
        /*0568*/ 	.word	0x00000178
        /*056c*/ 	.short	0x0101
        /*056e*/ 	.byte	0x04
	.zero		1


	//   ....[71]....
        /*0570*/ 	.word	0x00001ed0
        /*0574*/ 	.word	0x000000ff
        /*0578*/ 	.word	0x000000a0
        /*057c*/ 	.short	0x010a
        /*057e*/ 	.byte	0x08
	.zero		1


	//   ....[72]....
        /*0580*/ 	.word	0x00001f50
        /*0584*/ 	.word	0x000000ff
        /*0588*/ 	.word	0x000000a0
        /*058c*/ 	.short	0x010a
        /*058e*/ 	.byte	0x11
	.zero		1


	//   ....[73]....
        /*0590*/ 	.word	0x000020e0
        /*0594*/ 	.word	0x000000ff
        /*0598*/ 	.word	0x000000a0
        /*059c*/ 	.short	0x010a
        /*059e*/ 	.byte	0x08
	.zero		1


	//   ....[74]....
        /*05a0*/ 	.word	0x00002230
        /*05a4*/ 	.word	0x00000002
        /*05a8*/ 	.word	0x00000180
        /*05ac*/ 	.short	0x010a
        /*05ae*/ 	.byte	0xff
	.zero		1


	//   ....[75]....
        /*05b0*/ 	.word	0x000022f0
        /*05b4*/ 	.word	0x00000002
        /*05b8*/ 	.word	0x00000000
        /*05bc*/ 	.short	0x0101
        /*05be*/ 	.byte	0xff
	.zero		1


	//   ....[76]....
        /*05c0*/ 	.word	0x00002850
        /*05c4*/ 	.word	0x000000ff
        /*05c8*/ 	.word	0x00000000
        /*05cc*/ 	.short	0x010a
        /*05ce*/ 	.byte	0x05
	.zero		1


	//   ....[77]....
        /*05d0*/ 	.word	0x000028e0
        /*05d4*/ 	.word	0x000000ff
        /*05d8*/ 	.word	0x00000000
        /*05dc*/ 	.short	0x010a
        /*05de*/ 	.byte	0x05
	.zero		1


	//   ....[78]....
        /*05e0*/ 	.word	0x00002970
        /*05e4*/ 	.word	0x000000ff
        /*05e8*/ 	.word	0x00000000
        /*05ec*/ 	.short	0x010a
        /*05ee*/ 	.byte	0x05
	.zero		1


	//   ....[79]....
        /*05f0*/ 	.word	0x00002a00
        /*05f4*/ 	.word	0x000000ff
        /*05f8*/ 	.word	0x00000000
        /*05fc*/ 	.short	0x010a
        /*05fe*/ 	.byte	0x05
	.zero		1


	//   ....[80]....
        /*0600*/ 	.word	0x00002a90
        /*0604*/ 	.word	0x000000ff
        /*0608*/ 	.word	0x00000000
        /*060c*/ 	.short	0x010a
        /*060e*/ 	.byte	0x05
	.zero		1


	//   ....[81]....
        /*0610*/ 	.word	0x00002b20
        /*0614*/ 	.word	0x000000ff
        /*0618*/ 	.word	0x00000000
        /*061c*/ 	.short	0x010a
        /*061e*/ 	.byte	0x05
	.zero		1


	//   ....[82]....
        /*0620*/ 	.word	0x00002bb0
        /*0624*/ 	.word	0x000000ff
        /*0628*/ 	.word	0x00000000
        /*062c*/ 	.short	0x010a
        /*062e*/ 	.byte	0x05
	.zero		1


	//   ....[83]....
        /*0630*/ 	.word	0x00002c40
        /*0634*/ 	.word	0x000000ff
        /*0638*/ 	.word	0x00000000
        /*063c*/ 	.short	0x010a
        /*063e*/ 	.byte	0x05
	.zero		1


	//   ....[84]....
        /*0640*/ 	.word	0x00002cd0
        /*0644*/ 	.word	0x000000ff
        /*0648*/ 	.word	0x00000000
        /*064c*/ 	.short	0x010a
        /*064e*/ 	.byte	0x05
	.zero		1


	//   ....[85]....
        /*0650*/ 	.word	0x00002d60
        /*0654*/ 	.word	0x000000ff
        /*0658*/ 	.word	0x00000000
        /*065c*/ 	.short	0x010a
        /*065e*/ 	.byte	0x05
	.zero		1


	//   ....[86]....
        /*0660*/ 	.word	0x00002df0
        /*0664*/ 	.word	0x000000ff
        /*0668*/ 	.word	0x00000000
        /*066c*/ 	.short	0x010a
        /*066e*/ 	.byte	0x05
	.zero		1


	//   ....[87]....
        /*0670*/ 	.word	0x00002e80
        /*0674*/ 	.word	0x000000ff
        /*0678*/ 	.word	0x00000000
        /*067c*/ 	.short	0x010a
        /*067e*/ 	.byte	0x05
	.zero		1


	//   ....[88]....
        /*0680*/ 	.word	0x00002f10
        /*0684*/ 	.word	0x000000ff
        /*0688*/ 	.word	0x00000000
        /*068c*/ 	.short	0x010a
        /*068e*/ 	.byte	0x05
	.zero		1


	//   ....[89]....
        /*0690*/ 	.word	0x00002fa0
        /*0694*/ 	.word	0x000000ff
        /*0698*/ 	.word	0x00000000
        /*069c*/ 	.short	0x010a
        /*069e*/ 	.byte	0x05
	.zero		1


	//   ....[90]....
        /*06a0*/ 	.word	0x00003030
        /*06a4*/ 	.word	0x000000ff
        /*06a8*/ 	.word	0x00000000
        /*06ac*/ 	.short	0x010a
        /*06ae*/ 	.byte	0x05
	.zero		1


	//   ....[91]....
        /*06b0*/ 	.word	0x000030c0
        /*06b4*/ 	.word	0x000000ff
        /*06b8*/ 	.word	0x00000000
        /*06bc*/ 	.short	0x010a
        /*06be*/ 	.byte	0x05
	.zero		1


	//   ....[92]....
        /*06c0*/ 	.word	0x00003150
        /*06c4*/ 	.word	0x000000ff
        /*06c8*/ 	.word	0x00000000
        /*06cc*/ 	.short	0x010a
        /*06ce*/ 	.byte	0x05
	.zero		1


	//   ....[93]....
        /*06d0*/ 	.word	0x000031e0
        /*06d4*/ 	.word	0x000000ff
        /*06d8*/ 	.word	0x00000000
        /*06dc*/ 	.short	0x010a
        /*06de*/ 	.byte	0x05
	.zero		1


	//   ....[94]....
        /*06e0*/ 	.word	0x00003270
        /*06e4*/ 	.word	0x000000ff
        /*06e8*/ 	.word	0x00000000
        /*06ec*/ 	.short	0x010a
        /*06ee*/ 	.byte	0x05
	.zero		1


	//   ....[95]....
        /*06f0*/ 	.word	0x00003310
        /*06f4*/ 	.word	0x00000000
        /*06f8*/ 	.word	0x00000000
        /*06fc*/ 	.short	0x010a
        /*06fe*/ 	.byte	0xff
	.zero		1


	//   ....[96]....
        /*0700*/ 	.word	0x00003440
        /*0704*/ 	.word	0x00000000
        /*0708*/ 	.word	0x000001e0
        /*070c*/ 	.short	0x010a
        /*070e*/ 	.byte	0xff
	.zero		1


	//   ....[97]....
        /*0710*/ 	.word	0x000034b0
        /*0714*/ 	.word	0x00000000
        /*0718*/ 	.word	0x00000000
        /*071c*/ 	.short	0x0101
        /*071e*/ 	.byte	0xff
	.zero		1


	//   ....[98]....
        /*0720*/ 	.word	0x000034d0
        /*0724*/ 	.word	0x000000ff
        /*0728*/ 	.word	0x00000190
        /*072c*/ 	.short	0x010a
        /*072e*/ 	.byte	0x05
	.zero		1


	//   ....[99]....
        /*0730*/ 	.word	0x000035f0
        /*0734*/ 	.word	0x00000000
        /*0738*/ 	.word	0x00000180
        /*073c*/ 	.short	0x010a
        /*073e*/ 	.byte	0xff
	.zero		1


	//   ....[100]....
        /*0740*/ 	.word	0x000036f0
        /*0744*/ 	.word	0x00000000
        /*0748*/ 	.word	0x00000000
        /*074c*/ 	.short	0x0101
        /*074e*/ 	.byte	0xff
	.zero		1


	//   ....[101]....
        /*0750*/ 	.word	0x00003780
        /*0754*/ 	.word	0x000000ff
        /*0758*/ 	.word	0x00000190
        /*075c*/ 	.short	0x0106
        /*075e*/ 	.byte	0x05
	.zero		1


	//   ....[102]....
        /*0760*/ 	.word	0x000037a0
        /*0764*/ 	.word	0x000000ff
        /*0768*/ 	.word	0x00000190
        /*076c*/ 	.short	0x010a
        /*076e*/ 	.byte	0x05
	.zero		1


	//   ....[103]....
        /*0770*/ 	.word	0x00003830
        /*0774*/ 	.word	0x000000ff
        /*0778*/ 	.word	0x00000190
        /*077c*/ 	.short	0x0106
        /*077e*/ 	.byte	0x04
	.zero		1


	//   ....[104]....
        /*0780*/ 	.word	0x00003870
        /*0784*/ 	.word	0x00000000
        /*0788*/ 	.word	0x00000190
        /*078c*/ 	.short	0x010a
        /*078e*/ 	.byte	0xff
	.zero		1


	//   ....[105]....
        /*0790*/ 	.word	0x00003ab0
        /*0794*/ 	.word	0x000000ff
        /*0798*/ 	.word	0x00000008
        /*079c*/ 	.short	0x010a
        /*079e*/ 	.byte	0x06
	.zero		1


	//   ....[106]....
        /*07a0*/ 	.word	0x00003ad0
        /*07a4*/ 	.word	0x000000ff
        /*07a8*/ 	.word	0x00000008
        /*07ac*/ 	.short	0x010a
        /*07ae*/ 	.byte	0x06
	.zero		1


	//   ....[107]....
        /*07b0*/ 	.word	0x00003c60
        /*07b4*/ 	.word	0x000000ff
        /*07b8*/ 	.word	0x00000008
        /*07bc*/ 	.short	0x010a
        /*07be*/ 	.byte	0x06
	.zero		1


	//   ....[108]....
        /*07c0*/ 	.word	0x00003c80
        /*07c4*/ 	.word	0x000000ff
        /*07c8*/ 	.word	0x00000008
        /*07cc*/ 	.short	0x010a
        /*07ce*/ 	.byte	0x06
	.zero		1


	//   ....[109]....
        /*07d0*/ 	.word	0x00003d40
        /*07d4*/ 	.word	0x000000ff
        /*07d8*/ 	.word	0x00000000
        /*07dc*/ 	.short	0x0101
        /*07de*/ 	.byte	0x07
	.zero		1


	//   ....[110]....
        /*07e0*/ 	.word	0x00004040
        /*07e4*/ 	.word	0x00000000
        /*07e8*/ 	.word	0x00000180
        /*07ec*/ 	.short	0x010a
        /*07ee*/ 	.byte	0xff
	.zero		1


	//   ....[111]....
        /*07f0*/ 	.word	0x00004100
        /*07f4*/ 	.word	0x00000000
        /*07f8*/ 	.word	0x00000000
        /*07fc*/ 	.short	0x0101
        /*07fe*/ 	.byte	0xff
	.zero		1


	//   ....[112]....
        /*0800*/ 	.word	0x000041c0
        /*0804*/ 	.word	0x000000ff
        /*0808*/ 	.word	0x00000000
        /*080c*/ 	.short	0x010a
        /*080e*/ 	.byte	0x06
	.zero		1


	//   ....[113]....
        /*0810*/ 	.word	0x000041d0
        /*0814*/ 	.word	0x000000ff
        /*0818*/ 	.word	0x000001c0
        /*081c*/ 	.short	0x010a
        /*081e*/ 	.byte	0x0a
	.zero		1


	//   ....[114]....
        /*0820*/ 	.word	0x00004280
        /*0824*/ 	.word	0x000000ff
        /*0828*/ 	.word	0x00000000
        /*082c*/ 	.short	0x010a
        /*082e*/ 	.byte	0x09
	.zero		1


	//   ....[115]....
        /*0830*/ 	.word	0x000043c0
        /*0834*/ 	.word	0x000000ff
        /*0838*/ 	.word	0x00000000
        /*083c*/ 	.short	0x010a
        /*083e*/ 	.byte	0x06
	.zero		1


	//   ....[116]....
        /*0840*/ 	.word	0x00004610
        /*0844*/ 	.word	0x000000ff
        /*0848*/ 	.word	0x00000000
        /*084c*/ 	.short	0x010a
        /*084e*/ 	.byte	0x07
	.zero		1


	//   ....[117]....
        /*0850*/ 	.word	0x000046a0
        /*0854*/ 	.word	0x000000ff
        /*0858*/ 	.word	0x00000000
        /*085c*/ 	.short	0x010a
        /*085e*/ 	.byte	0x07
	.zero		1


	//   ....[118]....
        /*0860*/ 	.word	0x00004730
        /*0864*/ 	.word	0x000000ff
        /*0868*/ 	.word	0x00000000
        /*086c*/ 	.short	0x010a
        /*086e*/ 	.byte	0x07
	.zero		1


	//   ....[119]....
        /*0870*/ 	.word	0x000047d0
        /*0874*/ 	.word	0x00000000
        /*0878*/ 	.word	0x00000000
        /*087c*/ 	.short	0x010a
        /*087e*/ 	.byte	0xff
	.zero		1


	//   ....[120]....
        /*0880*/ 	.word	0x00004810
        /*0884*/ 	.word	0x00000000
        /*0888*/ 	.word	0x00000000
        /*088c*/ 	.short	0x010a
        /*088e*/ 	.byte	0xff
	.zero		1


	//   ....[121]....
        /*0890*/ 	.word	0x00004880
        /*0894*/ 	.word	0x000000ff
        /*0898*/ 	.word	0x00000000
        /*089c*/ 	.short	0x0101
        /*089e*/ 	.byte	0x05
	.zero		1


	//   ....[122]....
        /*08a0*/ 	.word	0x000048c0
        /*08a4*/ 	.word	0x000000ff
        /*08a8*/ 	.word	0x00000200
        /*08ac*/ 	.short	0x010a
        /*08ae*/ 	.byte	0x08
	.zero		1


	//   ....[123]....
        /*08b0*/ 	.word	0x00004910
        /*08b4*/ 	.word	0x000000ff
        /*08b8*/ 	.word	0x00000000
        /*08bc*/ 	.short	0x0101
        /*08be*/ 	.byte	0x05
	.zero		1


	//   ....[124]....
        /*08c0*/ 	.word	0x00004d20
        /*08c4*/ 	.word	0x00000000
        /*08c8*/ 	.word	0x00000180
        /*08cc*/ 	.short	0x010a
        /*08ce*/ 	.byte	0xff
	.zero		1


	//   ....[125]....
        /*08d0*/ 	.word	0x00004de0
        /*08d4*/ 	.word	0x00000000
        /*08d8*/ 	.word	0x00000000
        /*08dc*/ 	.short	0x0101
        /*08de*/ 	.byte	0xff
	.zero		1


	//   ....[126]....
        /*08e0*/ 	.word	0x00005100
        /*08e4*/ 	.word	0x000000ff
        /*08e8*/ 	.word	0x00000178
        /*08ec*/ 	.short	0x010a
        /*08ee*/ 	.byte	0x06
	.zero		1


	//   ....[127]....
        /*08f0*/ 	.word	0x00005320
        /*08f4*/ 	.word	0x000000ff
        /*08f8*/ 	.word	0x00000158
        /*08fc*/ 	.short	0x010a
        /*08fe*/ 	.byte	0x0f
	.zero		1


	//   ....[128]....
        /*0900*/ 	.word	0x00005520
        /*0904*/ 	.word	0x000000ff
        /*0908*/ 	.word	0x00000140
        /*090c*/ 	.short	0x010b
        /*090e*/ 	.byte	0x0f
	.zero		1


	//   ....[129]....
        /*0910*/ 	.word	0x00005570
        /*0914*/ 	.word	0x000000ff
        /*0918*/ 	.word	0x00000000
        /*091c*/ 	.short	0x0101
        /*091e*/ 	.byte	0x10
	.zero		1


	//   ....[130]....
        /*0920*/ 	.word	0x000055b0
        /*0924*/ 	.word	0x000000ff
        /*0928*/ 	.word	0x00000158
        /*092c*/ 	.short	0x010a
        /*092e*/ 	.byte	0x0d
	.zero		1


	//   ....[131]....
        /*0930*/ 	.word	0x000057f0
        /*0934*/ 	.word	0x000000ff
        /*0938*/ 	.word	0x00000140
        /*093c*/ 	.short	0x010b
        /*093e*/ 	.byte	0x0d
	.zero		1


	//   ....[132]....
        /*0940*/ 	.word	0x00005860
        /*0944*/ 	.word	0x000000ff
        /*0948*/ 	.word	0x00000000
        /*094c*/ 	.short	0x0101
        /*094e*/ 	.byte	0x0f
	.zero		1


	//   ....[133]....
        /*0950*/ 	.word	0x000058b0
        /*0954*/ 	.word	0x000000ff
        /*0958*/ 	.word	0x00000000
        /*095c*/ 	.short	0x010a
        /*095e*/ 	.byte	0x04
	.zero		1


	//   ....[134]....
        /*0960*/ 	.word	0x00005940
        /*0964*/ 	.word	0x000000ff
        /*0968*/ 	.word	0x00000000
        /*096c*/ 	.short	0x010a
        /*096e*/ 	.byte	0x04
	.zero		1


	//   ....[135]....
        /*0970*/ 	.word	0x000059e0
        /*0974*/ 	.word	0x00000000
        /*0978*/ 	.word	0x00000000
        /*097c*/ 	.short	0x010a
        /*097e*/ 	.byte	0xff
	.zero		1


	//   ....[136]....
        /*0980*/ 	.word	0x00005d20
        /*0984*/ 	.word	0x00000000
        /*0988*/ 	.word	0x00000180
        /*098c*/ 	.short	0x010a
        /*098e*/ 	.byte	0xff
	.zero		1


	//   ....[137]....
        /*0990*/ 	.word	0x00005e30
        /*0994*/ 	.word	0x00000000
        /*0998*/ 	.word	0x00000000
        /*099c*/ 	.short	0x0101
        /*099e*/ 	.byte	0xff
	.zero		1


	//   ....[138]....
        /*09a0*/ 	.word	0x000068d0
        /*09a4*/ 	.word	0x00000000
        /*09a8*/ 	.word	0x00000140
        /*09ac*/ 	.short	0x010a
        /*09ae*/ 	.byte	0xff
	.zero		1


	//   ....[139]....
        /*09b0*/ 	.word	0x00006940
        /*09b4*/ 	.word	0x0000006a
        /*09b8*/ 	.word	0x000001a0
        /*09bc*/ 	.short	0x010a
        /*09be*/ 	.byte	0xff
	.zero		1


	//   ....[140]....
        /*09c0*/ 	.word	0x00006a30
        /*09c4*/ 	.word	0x00000000
        /*09c8*/ 	.word	0x00000140
        /*09cc*/ 	.short	0x010a
        /*09ce*/ 	.byte	0xff
	.zero		1


	//   ....[141]....
        /*09d0*/ 	.word	0x00006b60
        /*09d4*/ 	.word	0x0000006a
        /*09d8*/ 	.word	0x000001a0
        /*09dc*/ 	.short	0x010a
        /*09de*/ 	.byte	0xff
	.zero		1


	//   ....[142]....
        /*09e0*/ 	.word	0x00007670
        /*09e4*/ 	.word	0x00000000
        /*09e8*/ 	.word	0x00000000
        /*09ec*/ 	.short	0x0101
        /*09ee*/ 	.byte	0xff
	.zero		1


	//   ....[143]....
        /*09f0*/ 	.word	0x00007680
        /*09f4*/ 	.word	0x00000002
        /*09f8*/ 	.word	0x00000140
        /*09fc*/ 	.short	0x010a
        /*09fe*/ 	.byte	0xff
	.zero		1


	//   ....[144]....
        /*0a00*/ 	.word	0x00007750
        /*0a04*/ 	.word	0x00000002
        /*0a08*/ 	.word	0x00000140
        /*0a0c*/ 	.short	0x010a
        /*0a0e*/ 	.byte	0xff
	.zero		1


	//   ....[145]....
        /*0a10*/ 	.word	0x00007a50
        /*0a14*/ 	.word	0x0000006a
        /*0a18*/ 	.word	0x00000000
        /*0a1c*/ 	.short	0x0101
        /*0a1e*/ 	.byte	0xff
	.zero		1


	//   ....[146]....
        /*0a20*/ 	.word	0x000083e0
        /*0a24*/ 	.word	0x00000000
        /*0a28*/ 	.word	0x00000000
        /*0a2c*/ 	.short	0x0101
        /*0a2e*/ 	.byte	0xff
	.zero		1


	//   ....[147]....
        /*0a30*/ 	.word	0x00008650
        /*0a34*/ 	.word	0x000000ff
        /*0a38*/ 	.word	0x00000000
        /*0a3c*/ 	.short	0x0101
        /*0a3e*/ 	.byte	0x04
	.zero		1


	//   ....[148]....
        /*0a40*/ 	.word	0x00008670
        /*0a44*/ 	.word	0x00000002
        /*0a48*/ 	.word	0x000001f0
        /*0a4c*/ 	.short	0x010a
        /*0a4e*/ 	.byte	0xff
	.zero		1


	//   ....[149]....
        /*0a50*/ 	.word	0x000086d0
        /*0a54*/ 	.word	0x00000002
        /*0a58*/ 	.word	0x000000a0
        /*0a5c*/ 	.short	0x010a
        /*0a5e*/ 	.byte	0xff
	.zero		1


	//   ....[150]....
        /*0a60*/ 	.word	0x00008730
        /*0a64*/ 	.word	0x00000002
        /*0a68*/ 	.word	0x000000a0
        /*0a6c*/ 	.short	0x010a
        /*0a6e*/ 	.byte	0xff
	.zero		1


	//   ....[151]....
        /*0a70*/ 	.word	0x00008780
        /*0a74*/ 	.word	0x00000002
        /*0a78*/ 	.word	0x00000180
        /*0a7c*/ 	.short	0x010a
        /*0a7e*/ 	.byte	0xff
	.zero		1


	//   ....[152]....
        /*0a80*/ 	.word	0x000087e0
        /*0a84*/ 	.word	0x00000000
        /*0a88*/ 	.word	0x00000000
        /*0a8c*/ 	.short	0x010a
        /*0a8e*/ 	.byte	0xff
	.zero		1


	//   ....[153]....
        /*0a90*/ 	.word	0x00008840
        /*0a94*/ 	.word	0x00000000
        /*0a98*/ 	.word	0x00000000
        /*0a9c*/ 	.short	0x010a
        /*0a9e*/ 	.byte	0xff
	.zero		1


	//   ....[154]....
        /*0aa0*/ 	.word	0x000088a0
        /*0aa4*/ 	.word	0x00000000
        /*0aa8*/ 	.word	0x00000000
        /*0aac*/ 	.short	0x010a
        /*0aae*/ 	.byte	0xff
	.zero		1


	//   ....[155]....
        /*0ab0*/ 	.word	0x00008900
        /*0ab4*/ 	.word	0x00000000
        /*0ab8*/ 	.word	0x00000000
        /*0abc*/ 	.short	0x010a
        /*0abe*/ 	.byte	0xff
	.zero		1


	//   ....[156]....
        /*0ac0*/ 	.word	0x00008960
        /*0ac4*/ 	.word	0x00000000
        /*0ac8*/ 	.word	0x00000000
        /*0acc*/ 	.short	0x010a
        /*0ace*/ 	.byte	0xff
	.zero		1


	//   ....[157]....
        /*0ad0*/ 	.word	0x000089c0
        /*0ad4*/ 	.word	0x00000000
        /*0ad8*/ 	.word	0x00000000
        /*0adc*/ 	.short	0x010a
        /*0ade*/ 	.byte	0xff
	.zero		1


	//   ....[158]....
        /*0ae0*/ 	.word	0x00008a20
        /*0ae4*/ 	.word	0x00000000
        /*0ae8*/ 	.word	0x00000000
        /*0aec*/ 	.short	0x010a
        /*0aee*/ 	.byte	0xff
	.zero		1


	//   ....[159]....
        /*0af0*/ 	.word	0x00008a80
        /*0af4*/ 	.word	0x00000000
        /*0af8*/ 	.word	0x00000000
        /*0afc*/ 	.short	0x010a
        /*0afe*/ 	.byte	0xff
	.zero		1


	//   ....[160]....
        /*0b00*/ 	.word	0x00008ae0
        /*0b04*/ 	.word	0x00000000
        /*0b08*/ 	.word	0x00000000
        /*0b0c*/ 	.short	0x010a
        /*0b0e*/ 	.byte	0xff
	.zero		1


	//   ....[161]....
        /*0b10*/ 	.word	0x00008b40
        /*0b14*/ 	.word	0x00000000
        /*0b18*/ 	.word	0x00000000
        /*0b1c*/ 	.short	0x010a
        /*0b1e*/ 	.byte	0xff
	.zero		1


	//   ....[162]....
        /*0b20*/ 	.word	0x00008ba0
        /*0b24*/ 	.word	0x00000000
        /*0b28*/ 	.word	0x00000000
        /*0b2c*/ 	.short	0x010a
        /*0b2e*/ 	.byte	0xff
	.zero		1


	//   ....[163]....
        /*0b30*/ 	.word	0x00008c00
        /*0b34*/ 	.word	0x00000000
        /*0b38*/ 	.word	0x00000000
        /*0b3c*/ 	.short	0x010a
        /*0b3e*/ 	.byte	0xff
	.zero		1


	//   ....[164]....
        /*0b40*/ 	.word	0x00008c60
        /*0b44*/ 	.word	0x00000000
        /*0b48*/ 	.word	0x00000000
        /*0b4c*/ 	.short	0x010a
        /*0b4e*/ 	.byte	0xff
	.zero		1


	//   ....[165]....
        /*0b50*/ 	.word	0x00008cc0
        /*0b54*/ 	.word	0x00000000
        /*0b58*/ 	.word	0x00000000
        /*0b5c*/ 	.short	0x010a
        /*0b5e*/ 	.byte	0xff
	.zero		1


	//   ....[166]....
        /*0b60*/ 	.word	0x00008d20
        /*0b64*/ 	.word	0x00000000
        /*0b68*/ 	.word	0x00000000
        /*0b6c*/ 	.short	0x010a
        /*0b6e*/ 	.byte	0xff
	.zero		1


	//   ....[167]....
        /*0b70*/ 	.word	0x00008d80
        /*0b74*/ 	.word	0x00000000
        /*0b78*/ 	.word	0x00000000
        /*0b7c*/ 	.short	0x010a
        /*0b7e*/ 	.byte	0xff
	.zero		1


	//   ....[168]....
        /*0b80*/ 	.word	0x00008de0
        /*0b84*/ 	.word	0x00000000
        /*0b88*/ 	.word	0x00000000
        /*0b8c*/ 	.short	0x010a
        /*0b8e*/ 	.byte	0xff
	.zero		1


	//   ....[169]....
        /*0b90*/ 	.word	0x00008e40
        /*0b94*/ 	.word	0x00000000
        /*0b98*/ 	.word	0x00000000
        /*0b9c*/ 	.short	0x010a
        /*0b9e*/ 	.byte	0xff
	.zero		1


	//   ....[170]....
        /*0ba0*/ 	.word	0x00008ea0
        /*0ba4*/ 	.word	0x00000000
        /*0ba8*/ 	.word	0x00000000
        /*0bac*/ 	.short	0x010a
        /*0bae*/ 	.byte	0xff
	.zero		1


	//   ....[171]....
        /*0bb0*/ 	.word	0x00008ef0
        /*0bb4*/ 	.word	0x00000000
        /*0bb8*/ 	.word	0x000001e0
        /*0bbc*/ 	.short	0x010a
        /*0bbe*/ 	.byte	0xff
	.zero		1


	//   ....[172]....
        /*0bc0*/ 	.word	0x00008f50
        /*0bc4*/ 	.word	0x00000000
        /*0bc8*/ 	.word	0x00000190
        /*0bcc*/ 	.short	0x010a
        /*0bce*/ 	.byte	0xff
	.zero		1


	//   ....[173]....
        /*0bd0*/ 	.word	0x00008fa0
        /*0bd4*/ 	.word	0x00000000
        /*0bd8*/ 	.word	0x00000180
        /*0bdc*/ 	.short	0x010a
        /*0bde*/ 	.byte	0xff
	.zero		1


	//   ....[174]....
        /*0be0*/ 	.word	0x00009000
        /*0be4*/ 	.word	0x00000000
        /*0be8*/ 	.word	0x00000190
        /*0bec*/ 	.short	0x010a
        /*0bee*/ 	.byte	0xff
	.zero		1


	//   ....[175]....
        /*0bf0*/ 	.word	0x00009060
        /*0bf4*/ 	.word	0x00000004
        /*0bf8*/ 	.word	0x00000008
        /*0bfc*/ 	.short	0x010a
        /*0bfe*/ 	.byte	0xff
	.zero		1


	//   ....[176]....
        /*0c00*/ 	.word	0x00009140
        /*0c04*/ 	.word	0x00000002
        /*0c08*/ 	.word	0x00000008
        /*0c0c*/ 	.short	0x010a
        /*0c0e*/ 	.byte	0xff
	.zero		1


	//   ....[177]....
        /*0c10*/ 	.word	0x00009190
        /*0c14*/ 	.word	0x00000000
        /*0c18*/ 	.word	0x00000180
        /*0c1c*/ 	.short	0x010a
        /*0c1e*/ 	.byte	0xff
	.zero		1


	//   ....[178]....
        /*0c20*/ 	.word	0x000091f0
        /*0c24*/ 	.word	0x00000000
        /*0c28*/ 	.word	0x000001c0
        /*0c2c*/ 	.short	0x010a
        /*0c2e*/ 	.byte	0xff
	.zero		1


	//   ....[179]....
        /*0c30*/ 	.word	0x00009250
        /*0c34*/ 	.word	0x00000000
        /*0c38*/ 	.word	0x00000000
        /*0c3c*/ 	.short	0x010a
        /*0c3e*/ 	.byte	0xff
	.zero		1


	//   ....[180]....
        /*0c40*/ 	.word	0x000092b0
        /*0c44*/ 	.word	0x00000000
        /*0c48*/ 	.word	0x00000000
        /*0c4c*/ 	.short	0x010a
        /*0c4e*/ 	.byte	0xff
	.zero		1


	//   ....[181]....
        /*0c50*/ 	.word	0x00009310
        /*0c54*/ 	.word	0x00000000
        /*0c58*/ 	.word	0x00000000
        /*0c5c*/ 	.short	0x010a
        /*0c5e*/ 	.byte	0xff
	.zero		1


	//   ....[182]....
        /*0c60*/ 	.word	0x00009370
        /*0c64*/ 	.word	0x00000000
        /*0c68*/ 	.word	0x00000000
        /*0c6c*/ 	.short	0x010a
        /*0c6e*/ 	.byte	0xff
	.zero		1


	//   ....[183]....
        /*0c70*/ 	.word	0x000093d0
        /*0c74*/ 	.word	0x00000000
        /*0c78*/ 	.word	0x00000200
        /*0c7c*/ 	.short	0x010a
        /*0c7e*/ 	.byte	0xff
	.zero		1


	//   ....[184]....
        /*0c80*/ 	.word	0x00009420
        /*0c84*/ 	.word	0x00000000
        /*0c88*/ 	.word	0x00000180
        /*0c8c*/ 	.short	0x010a
        /*0c8e*/ 	.byte	0xff
	.zero		1


	//   ....[185]....
        /*0c90*/ 	.word	0x00009480
        /*0c94*/ 	.word	0x00000000
        /*0c98*/ 	.word	0x00000178
        /*0c9c*/ 	.short	0x010a
        /*0c9e*/ 	.byte	0xff
	.zero		1


	//   ....[186]....
        /*0ca0*/ 	.word	0x000094e0
        /*0ca4*/ 	.word	0x00000000
        /*0ca8*/ 	.word	0x00000158
        /*0cac*/ 	.short	0x010a
        /*0cae*/ 	.byte	0xff
	.zero		1


	//   ....[187]....
        /*0cb0*/ 	.word	0x00009540
        /*0cb4*/ 	.word	0x00000000
        /*0cb8*/ 	.word	0x00000158
        /*0cbc*/ 	.short	0x010a
        /*0cbe*/ 	.byte	0xff
	.zero		1


	//   ....[188]....
        /*0cc0*/ 	.word	0x000095a0
        /*0cc4*/ 	.word	0x00000000
        /*0cc8*/ 	.word	0x00000000
        /*0ccc*/ 	.short	0x010a
        /*0cce*/ 	.byte	0xff
	.zero		1


	//   ....[189]....
        /*0cd0*/ 	.word	0x00009600
        /*0cd4*/ 	.word	0x00000000
        /*0cd8*/ 	.word	0x00000000
        /*0cdc*/ 	.short	0x010a
        /*0cde*/ 	.byte	0xff
	.zero		1


	//   ....[190]....
        /*0ce0*/ 	.word	0x00009650
        /*0ce4*/ 	.word	0x00000000
        /*0ce8*/ 	.word	0x00000180
        /*0cec*/ 	.short	0x010a
        /*0cee*/ 	.byte	0xff
	.zero		1


	//   ....[191]....
        /*0cf0*/ 	.word	0x000096a0
        /*0cf4*/ 	.word	0x00000000
        /*0cf8*/ 	.word	0x00000140
        /*0cfc*/ 	.short	0x010a
        /*0cfe*/ 	.byte	0xff
	.zero		1


	//   ....[192]....
        /*0d00*/ 	.word	0x000096f0
        /*0d04*/ 	.word	0x0000006a
        /*0d08*/ 	.word	0x000001a0
        /*0d0c*/ 	.short	0x010a
        /*0d0e*/ 	.byte	0xff
	.zero		1


	//   ....[193]....
        /*0d10*/ 	.word	0x00009740
        /*0d14*/ 	.word	0x00000002
        /*0d18*/ 	.word	0x00000140
        /*0d1c*/ 	.short	0x010a
        /*0d1e*/ 	.byte	0xff
	.zero		1


	//----- nvinfo : EIATTR_NUM_MBARRIERS
	.align		4
.L_47:
        /*0d20*/ 	.byte	0x03, 0x38
        /*0d22*/ 	.short	0x0041


	//----- nvinfo : EIATTR_EXIT_INSTR_OFFSETS
	.align		4
        /*0d24*/ 	.byte	0x04, 0x1c
        /*0d26*/ 	.short	(.L_49 - .L_48)


	//   ....[0]....
.L_48:
        /*0d28*/ 	.word	0x00003340


	//   ....[1]....
        /*0d2c*/ 	.word	0x00003840


	//   ....[2]....
        /*0d30*/ 	.word	0x000038a0


	//   ....[3]....
        /*0d34*/ 	.word	0x00004b40


	//   ....[4]....
        /*0d38*/ 	.word	0x00005a10


	//   ....[5]....
        /*0d3c*/ 	.word	0x00005a50


	//   ....[6]....
        /*0d40*/ 	.word	0x00008540


	//   ....[7]....
        /*0d44*/ 	.word	0x000085c0


	//   ....[8]....
        /*0d48*/ 	.word	0x000085f0


	//   ....[9]....
        /*0d4c*/ 	.word	0x00008660


	//----- nvinfo : EIATTR_MAX_THREADS
	.align		4
.L_49:
        /*0d50*/ 	.byte	0x04, 0x05
        /*0d52*/ 	.short	(.L_51 - .L_50)
.L_50:
        /*0d54*/ 	.word	0x00000100
        /*0d58*/ 	.word	0x00000001
        /*0d5c*/ 	.word	0x00000001


	//----- nvinfo : EIATTR_CRS_STACK_SIZE
	.align		4
.L_51:
        /*0d60*/ 	.byte	0x04, 0x1e
        /*0d62*/ 	.short	(.L_53 - .L_52)
.L_52:
        /*0d64*/ 	.word	0x00000000


	//----- nvinfo : EIATTR_CBANK_PARAM_SIZE
	.align		4
.L_53:
        /*0d68*/ 	.byte	0x03, 0x19
        /*0d6a*/ 	.short	0x0800


	//----- nvinfo : EIATTR_PARAM_CBANK
	.align		4
        /*0d6c*/ 	.byte	0x04, 0x0a
        /*0d6e*/ 	.short	(.L_55 - .L_54)
	.align		4
.L_54:
        /*0d70*/ 	.word	index@(.nv.constant0._ZN7cutlass13device_kernelINS_4gemm6kernel13GemmUniversalIN4cute5tupleIJiiiiEEENS1_10collective13CollectiveMmaINS1_35MainloopSm100TmaUmmaWarpSpecializedILi20ELi2ELi4ENS5_IJNS4_1CILi2EEENSA_ILi1EEESC_EEEEENS5_IJNSA_ILi256EEENSA_ILi64EEENSA_ILi32EEEEEENS_6half_tENS5_IJlSC_lEEESJ_SK_NS4_8TiledMMAINS4_8MMA_AtomIJNS4_26SM100_MMA_F16BF16_2x1SM_SSISJ_SJ_fLi256ELi64ELNS4_4UMMA5MajorE0ELSP_0ELNSO_7ScaleInE0ELSQ_0EEEEEENS4_6LayoutINS5_IJSC_SC_SC_EEENS5_IJNSA_ILi0EEESV_SV_EEEEENS5_IJNS4_10UnderscoreESY_SY_EEEEENS4_18SM100_TMA_2SM_LOADENS4_14ComposedLayoutINS4_7SwizzleILi2ELi4ELi3EEENS4_18smem_ptr_flag_bitsILi16EEENST_INS5_IJNSA_ILi8EEESH_EEENS5_IJSH_SC_EEEEEEEvNS4_8identityES11_S1B_vS1C_EENS_8epilogue10collective18CollectiveEpilogueINS1E_23Sm100TmaWarpSpecializedILi3ELi2ELi32ELb1ELb0EEEJNS5_IJNSA_ILi128EEESG_SH_EEENS5_IJNST_IS1J_SC_EENST_ISH_SC_EEEEESJ_SK_SJ_SK_NS1E_6fusion15FusionCallbacksIS1I_NS1O_17LinearCombinationISJ_fSJ_fLNS_15FloatRoundStyleE2EEES1K_S1N_JEEENS4_5SM1004TMEM4LOAD26SM100_TMEM_LOAD_32dp32b32xENS4_13SM90_TMA_LOADES1B_NS4_39AutoVectorizingCopyWithAssumedAlignmentILi128EEENS4_14SM90_TMA_STOREES1B_S20_S20_EEEvvEEEEvNT_6ParamsE)
        /*0d74*/ 	.short	0x0380
        /*0d76*/ 	.short	0x0800


	//----- nvinfo : EIATTR_SW_WAR
	.align		4
.L_55:
        /*0d78*/ 	.byte	0x04, 0x36
        /*0d7a*/ 	.short	(.L_57 - .L_56)
.L_56:
        /*0d7c*/ 	.word	0x00000008
.L_57:


//--------------------- .nv.callgraph             --------------------------
	.section	.nv.callgraph,"",@"SHT_CUDA_CALLGRAPH"
	.align	4
	.sectionentsize	8
	.align		4
        /*0000*/ 	.word	0x00000000
	.align		4
        /*0004*/ 	.word	0xffffffff
	.align		4
        /*0008*/ 	.word	index@(_ZN7cutlass13device_kernelINS_4gemm6kernel13GemmUniversalIN4cute5tupleIJiiiiEEENS1_10collective13CollectiveMmaINS1_35MainloopSm100TmaUmmaWarpSpecializedILi20ELi2ELi4ENS5_IJNS4_1CILi2EEENSA_ILi1EEESC_EEEEENS5_IJNSA_ILi256EEENSA_ILi64EEENSA_ILi32EEEEEENS_6half_tENS5_IJlSC_lEEESJ_SK_NS4_8TiledMMAINS4_8MMA_AtomIJNS4_26SM100_MMA_F16BF16_2x1SM_SSISJ_SJ_fLi256ELi64ELNS4_4UMMA5MajorE0ELSP_0ELNSO_7ScaleInE0ELSQ_0EEEEEENS4_6LayoutINS5_IJSC_SC_SC_EEENS5_IJNSA_ILi0EEESV_SV_EEEEENS5_IJNS4_10UnderscoreESY_SY_EEEEENS4_18SM100_TMA_2SM_LOADENS4_14ComposedLayoutINS4_7SwizzleILi2ELi4ELi3EEENS4_18smem_ptr_flag_bitsILi16EEENST_INS5_IJNSA_ILi8EEESH_EEENS5_IJSH_SC_EEEEEEEvNS4_8identityES11_S1B_vS1C_EENS_8epilogue10collective18CollectiveEpilogueINS1E_23Sm100TmaWarpSpecializedILi3ELi2ELi32ELb1ELb0EEEJNS5_IJNSA_ILi128EEESG_SH_EEENS5_IJNST_IS1J_SC_EENST_ISH_SC_EEEEESJ_SK_SJ_SK_NS1E_6fusion15FusionCallbacksIS1I_NS1O_17LinearCombinationISJ_fSJ_fLNS_15FloatRoundStyleE2EEES1K_S1N_JEEENS4_5SM1004TMEM4LOAD26SM100_TMEM_LOAD_32dp32b32xENS4_13SM90_TMA_LOADES1B_NS4_39AutoVectorizingCopyWithAssumedAlignmentILi128EEENS4_14SM90_TMA_STOREES1B_S20_S20_EEEvvEEEEvNT_6ParamsE)
	.align		4
        /*000c*/ 	.word	index@(__assertfail)
	.align		4
        /*0010*/ 	.word	0x00000000
	.align		4
        /*0014*/ 	.word	0xfffffffe
	.align		4
        /*0018*/ 	.word	0x00000000
	.align		4
        /*001c*/ 	.word	0xfffffffd
	.align		4
        /*0020*/ 	.word	0x00000000
	.align		4
        /*0024*/ 	.word	0xfffffffc


//--------------------- .nv.constant4             --------------------------
	.section	.nv.constant4,"a",@progbits
	.align	8
	.align		8
.nv.constant4:
        /*0000*/ 	.dword	__assertfail
	.align		8
        /*0008*/ 	.dword	__unnamed_1
	.align		8
        /*0010*/ 	.dword	__unnamed_2
	.align		8
        /*0018*/ 	.dword	_ZN40_INTERNAL_0b293e07_4_k_cu_20454e68_152894cuda3std3__45__cpo5beginE
	.align		8
        /*0020*/ 	.dword	_ZN40_INTERNAL_0b293e07_4_k_cu_20454e68_152894cuda3std3__45__cpo3endE
	.align		8
        /*0028*/ 	.dword	_ZN40_INTERNAL_0b293e07_4_k_cu_20454e68_152894cuda3std3__45__cpo6cbeginE
	.align		8
        /*0030*/ 	.dword	_ZN40_INTERNAL_0b293e07_4_k_cu_20454e68_152894cuda3std3__45__cpo4cendE
	.align		8
        /*0038*/ 	.dword	_ZN40_INTERNAL_0b293e07_4_k_cu_20454e68_152894cuda3std3__442_GLOBAL__N__0b293e07_4_k_cu_20454e68_152896ignoreE
	.align		8
        /*0040*/ 	.dword	_ZN40_INTERNAL_0b293e07_4_k_cu_20454e68_152894cuda3std3__419piecewise_constructE
	.align		8
        /*0048*/ 	.dword	_ZN40_INTERNAL_0b293e07_4_k_cu_20454e68_152894cuda3std3__48in_placeE
	.align		8
        /*0050*/ 	.dword	_ZN40_INTERNAL_0b293e07_4_k_cu_20454e68_152894cuda3std6ranges3__45__cpo4swapE
	.align		8
        /*0058*/ 	.dword	_ZN40_INTERNAL_0b293e07_4_k_cu_20454e68_152894cuda3std6ranges3__45__cpo9iter_moveE
	.align		8
        /*0060*/ 	.dword	_ZN40_INTERNAL_0b293e07_4_k_cu_20454e68_152894cute7productE
	.align		8
        /*0068*/ 	.dword	_ZN40_INTERNAL_0b293e07_4_k_cu_20454e68_152894cute1_E
	.align		8
        /*0070*/ 	.dword	$str$25
	.align		8
        /*0078*/ 	.dword	$str$26
	.align		8
        /*0080*/ 	.dword	$str$27
	.align		8
        /*0088*/ 	.dword	$str$28


//--------------------- .text._ZN7cutlass13device_kernelINS_4gemm6kernel13GemmUniversalIN4cute5tupleIJiiiiEEENS1_10collective13CollectiveMmaINS1_35MainloopSm100TmaUmmaWarpSpecializedILi20ELi2ELi4ENS5_IJNS4_1CILi2EEENSA_ILi1EEESC_EEEEENS5_IJNSA_ILi256EEENSA_ILi64EEENSA_ILi32EEEEEENS_6half_tENS5_IJlSC_lEEESJ_SK_NS4_8TiledMMAINS4_8MMA_AtomIJNS4_26SM100_MMA_F16BF16_2x1SM_SSISJ_SJ_fLi256ELi64ELNS4_4UMMA5MajorE0ELSP_0ELNSO_7ScaleInE0ELSQ_0EEEEEENS4_6LayoutINS5_IJSC_SC_SC_EEENS5_IJNSA_ILi0EEESV_SV_EEEEENS5_IJNS4_10UnderscoreESY_SY_EEEEENS4_18SM100_TMA_2SM_LOADENS4_14ComposedLayoutINS4_7SwizzleILi2ELi4ELi3EEENS4_18smem_ptr_flag_bitsILi16EEENST_INS5_IJNSA_ILi8EEESH_EEENS5_IJSH_SC_EEEEEEEvNS4_8identityES11_S1B_vS1C_EENS_8epilogue10collective18CollectiveEpilogueINS1E_23Sm100TmaWarpSpecializedILi3ELi2ELi32ELb1ELb0EEEJNS5_IJNSA_ILi128EEESG_SH_EEENS5_IJNST_IS1J_SC_EENST_ISH_SC_EEEEESJ_SK_SJ_SK_NS1E_6fusion15FusionCallbacksIS1I_NS1O_17LinearCombinationISJ_fSJ_fLNS_15FloatRoundStyleE2EEES1K_S1N_JEEENS4_5SM1004TMEM4LOAD26SM100_TMEM_LOAD_32dp32b32xENS4_13SM90_TMA_LOADES1B_NS4_39AutoVectorizingCopyWithAssumedAlignmentILi128EEENS4_14SM90_TMA_STOREES1B_S20_S20_EEEvvEEEEvNT_6ParamsE --------------------------
	.section	.text._ZN7cutlass13device_kernelINS_4gemm6kernel13GemmUniversalIN4cute5tupleIJiiiiEEENS1_10collective13CollectiveMmaINS1_35MainloopSm100TmaUmmaWarpSpecializedILi20ELi2ELi4ENS5_IJNS4_1CILi2EEENSA_ILi1EEESC_EEEEENS5_IJNSA_ILi256EEENSA_ILi64EEENSA_ILi32EEEEEENS_6half_tENS5_IJlSC_lEEESJ_SK_NS4_8TiledMMAINS4_8MMA_AtomIJNS4_26SM100_MMA_F16BF16_2x1SM_SSISJ_SJ_fLi256ELi64ELNS4_4UMMA5MajorE0ELSP_0ELNSO_7ScaleInE0ELSQ_0EEEEEENS4_6LayoutINS5_IJSC_SC_SC_EEENS5_IJNSA_ILi0EEESV_SV_EEEEENS5_IJNS4_10UnderscoreESY_SY_EEEEENS4_18SM100_TMA_2SM_LOADENS4_14ComposedLayoutINS4_7SwizzleILi2ELi4ELi3EEENS4_18smem_ptr_flag_bitsILi16EEENST_INS5_IJNSA_ILi8EEESH_EEENS5_IJSH_SC_EEEEEEEvNS4_8identityES11_S1B_vS1C_EENS_8epilogue10collective18CollectiveEpilogueINS1E_23Sm100TmaWarpSpecializedILi3ELi2ELi32ELb1ELb0EEEJNS5_IJNSA_ILi128EEESG_SH_EEENS5_IJNST_IS1J_SC_EENST_ISH_SC_EEEEESJ_SK_SJ_SK_NS1E_6fusion15FusionCallbacksIS1I_NS1O_17LinearCombinationISJ_fSJ_fLNS_15FloatRoundStyleE2EEES1K_S1N_JEEENS4_5SM1004TMEM4LOAD26SM100_TMEM_LOAD_32dp32b32xENS4_13SM90_TMA_LOADES1B_NS4_39AutoVectorizingCopyWithAssumedAlignmentILi128EEENS4_14SM90_TMA_STOREES1B_S20_S20_EEEvvEEEEvNT_6ParamsE,"ax",@progbits
	.align	128
.text._ZN7cutlass13device_kernelINS_4gemm6kernel13GemmUniversalIN4cute5tupleIJiiiiEEENS1_10collective13CollectiveMmaINS1_35MainloopSm100TmaUmmaWarpSpecializedILi20ELi2ELi4ENS5_IJNS4_1CILi2EEENSA_ILi1EEESC_EEEEENS5_IJNSA_ILi256EEENSA_ILi64EEENSA_ILi32EEEEEENS_6half_tENS5_IJlSC_lEEESJ_SK_NS4_8TiledMMAINS4_8MMA_AtomIJNS4_26SM100_MMA_F16BF16_2x1SM_SSISJ_SJ_fLi256ELi64ELNS4_4UMMA5MajorE0ELSP_0ELNSO_7ScaleInE0ELSQ_0EEEEEENS4_6LayoutINS5_IJSC_SC_SC_EEENS5_IJNSA_ILi0EEESV_SV_EEEEENS5_IJNS4_10UnderscoreESY_SY_EEEEENS4_18SM100_TMA_2SM_LOADENS4_14ComposedLayoutINS4_7SwizzleILi2ELi4ELi3EEENS4_18smem_ptr_flag_bitsILi16EEENST_INS5_IJNSA_ILi8EEESH_EEENS5_IJSH_SC_EEEEEEEvNS4_8identityES11_S1B_vS1C_EENS_8epilogue10collective18CollectiveEpilogueINS1E_23Sm100TmaWarpSpecializedILi3ELi2ELi32ELb1ELb0EEEJNS5_IJNSA_ILi128EEESG_SH_EEENS5_IJNST_IS1J_SC_EENST_ISH_SC_EEEEESJ_SK_SJ_SK_NS1E_6fusion15FusionCallbacksIS1I_NS1O_17LinearCombinationISJ_fSJ_fLNS_15FloatRoundStyleE2EEES1K_S1N_JEEENS4_5SM1004TMEM4LOAD26SM100_TMEM_LOAD_32dp32b32xENS4_13SM90_TMA_LOADES1B_NS4_39AutoVectorizingCopyWithAssumedAlignmentILi128EEENS4_14SM90_TMA_STOREES1B_S20_S20_EEEvvEEEEvNT_6ParamsE:
        .type           _ZN7cutlass13device_kernelINS_4gemm6kernel13GemmUniversalIN4cute5tupleIJiiiiEEENS1_10collective13CollectiveMmaINS1_35MainloopSm100TmaUmmaWarpSpecializedILi20ELi2ELi4ENS5_IJNS4_1CILi2EEENSA_ILi1EEESC_EEEEENS5_IJNSA_ILi256EEENSA_ILi64EEENSA_ILi32EEEEEENS_6half_tENS5_IJlSC_lEEESJ_SK_NS4_8TiledMMAINS4_8MMA_AtomIJNS4_26SM100_MMA_F16BF16_2x1SM_SSISJ_SJ_fLi256ELi64ELNS4_4UMMA5MajorE0ELSP_0ELNSO_7ScaleInE0ELSQ_0EEEEEENS4_6LayoutINS5_IJSC_SC_SC_EEENS5_IJNSA_ILi0EEESV_SV_EEEEENS5_IJNS4_10UnderscoreESY_SY_EEEEENS4_18SM100_TMA_2SM_LOADENS4_14ComposedLayoutINS4_7SwizzleILi2ELi4ELi3EEENS4_18smem_ptr_flag_bitsILi16EEENST_INS5_IJNSA_ILi8EEESH_EEENS5_IJSH_SC_EEEEEEEvNS4_8identityES11_S1B_vS1C_EENS_8epilogue10collective18CollectiveEpilogueINS1E_23Sm100TmaWarpSpecializedILi3ELi2ELi32ELb1ELb0EEEJNS5_IJNSA_ILi128EEESG_SH_EEENS5_IJNST_IS1J_SC_EENST_ISH_SC_EEEEESJ_SK_SJ_SK_NS1E_6fusion15FusionCallbacksIS1I_NS1O_17LinearCombinationISJ_fSJ_fLNS_15FloatRoundStyleE2EEES1K_S1N_JEEENS4_5SM1004TMEM4LOAD26SM100_TMEM_LOAD_32dp32b32xENS4_13SM90_TMA_LOADES1B_NS4_39AutoVectorizingCopyWithAssumedAlignmentILi128EEENS4_14SM90_TMA_STOREES1B_S20_S20_EEEvvEEEEvNT_6ParamsE,@function
        .size           _ZN7cutlass13device_kernelINS_4gemm6kernel13GemmUniversalIN4cute5tupleIJiiiiEEENS1_10collective13CollectiveMmaINS1_35MainloopSm100TmaUmmaWarpSpecializedILi20ELi2ELi4ENS5_IJNS4_1CILi2EEENSA_ILi1EEESC_EEEEENS5_IJNSA_ILi256EEENSA_ILi64EEENSA_ILi32EEEEEENS_6half_tENS5_IJlSC_lEEESJ_SK_NS4_8TiledMMAINS4_8MMA_AtomIJNS4_26SM100_MMA_F16BF16_2x1SM_SSISJ_SJ_fLi256ELi64ELNS4_4UMMA5MajorE0ELSP_0ELNSO_7ScaleInE0ELSQ_0EEEEEENS4_6LayoutINS5_IJSC_SC_SC_EEENS5_IJNSA_ILi0EEESV_SV_EEEEENS5_IJNS4_10UnderscoreESY_SY_EEEEENS4_18SM100_TMA_2SM_LOADENS4_14ComposedLayoutINS4_7SwizzleILi2ELi4ELi3EEENS4_18smem_ptr_flag_bitsILi16EEENST_INS5_IJNSA_ILi8EEESH_EEENS5_IJSH_SC_EEEEEEEvNS4_8identityES11_S1B_vS1C_EENS_8epilogue10collective18CollectiveEpilogueINS1E_23Sm100TmaWarpSpecializedILi3ELi2ELi32ELb1ELb0EEEJNS5_IJNSA_ILi128EEESG_SH_EEENS5_IJNST_IS1J_SC_EENST_ISH_SC_EEEEESJ_SK_SJ_SK_NS1E_6fusion15FusionCallbacksIS1I_NS1O_17LinearCombinationISJ_fSJ_fLNS_15FloatRoundStyleE2EEES1K_S1N_JEEENS4_5SM1004TMEM4LOAD26SM100_TMEM_LOAD_32dp32b32xENS4_13SM90_TMA_LOADES1B_NS4_39AutoVectorizingCopyWithAssumedAlignmentILi128EEENS4_14SM90_TMA_STOREES1B_S20_S20_EEEvvEEEEvNT_6ParamsE,(.L_x_224 - _ZN7cutlass13device_kernelINS_4gemm6kernel13GemmUniversalIN4cute5tupleIJiiiiEEENS1_10collective13CollectiveMmaINS1_35MainloopSm100TmaUmmaWarpSpecializedILi20ELi2ELi4ENS5_IJNS4_1CILi2EEENSA_ILi1EEESC_EEEEENS5_IJNSA_ILi256EEENSA_ILi64EEENSA_ILi32EEEEEENS_6half_tENS5_IJlSC_lEEESJ_SK_NS4_8TiledMMAINS4_8MMA_AtomIJNS4_26SM100_MMA_F16BF16_2x1SM_SSISJ_SJ_fLi256ELi64ELNS4_4UMMA5MajorE0ELSP_0ELNSO_7ScaleInE0ELSQ_0EEEEEENS4_6LayoutINS5_IJSC_SC_SC_EEENS5_IJNSA_ILi0EEESV_SV_EEEEENS5_IJNS4_10UnderscoreESY_SY_EEEEENS4_18SM100_TMA_2SM_LOADENS4_14ComposedLayoutINS4_7SwizzleILi2ELi4ELi3EEENS4_18smem_ptr_flag_bitsILi16EEENST_INS5_IJNSA_ILi8EEESH_EEENS5_IJSH_SC_EEEEEEEvNS4_8identityES11_S1B_vS1C_EENS_8epilogue10collective18CollectiveEpilogueINS1E_23Sm100TmaWarpSpecializedILi3ELi2ELi32ELb1ELb0EEEJNS5_IJNSA_ILi128EEESG_SH_EEENS5_IJNST_IS1J_SC_EENST_ISH_SC_EEEEESJ_SK_SJ_SK_NS1E_6fusion15FusionCallbacksIS1I_NS1O_17LinearCombinationISJ_fSJ_fLNS_15FloatRoundStyleE2EEES1K_S1N_JEEENS4_5SM1004TMEM4LOAD26SM100_TMEM_LOAD_32dp32b32xENS4_13SM90_TMA_LOADES1B_NS4_39AutoVectorizingCopyWithAssumedAlignmentILi128EEENS4_14SM90_TMA_STOREES1B_S20_S20_EEEvvEEEEvNT_6ParamsE)
        .other          _ZN7cutlass13device_kernelINS_4gemm6kernel13GemmUniversalIN4cute5tupleIJiiiiEEENS1_10collective13CollectiveMmaINS1_35MainloopSm100TmaUmmaWarpSpecializedILi20ELi2ELi4ENS5_IJNS4_1CILi2EEENSA_ILi1EEESC_EEEEENS5_IJNSA_ILi256EEENSA_ILi64EEENSA_ILi32EEEEEENS_6half_tENS5_IJlSC_lEEESJ_SK_NS4_8TiledMMAINS4_8MMA_AtomIJNS4_26SM100_MMA_F16BF16_2x1SM_SSISJ_SJ_fLi256ELi64ELNS4_4UMMA5MajorE0ELSP_0ELNSO_7ScaleInE0ELSQ_0EEEEEENS4_6LayoutINS5_IJSC_SC_SC_EEENS5_IJNSA_ILi0EEESV_SV_EEEEENS5_IJNS4_10UnderscoreESY_SY_EEEEENS4_18SM100_TMA_2SM_LOADENS4_14ComposedLayoutINS4_7SwizzleILi2ELi4ELi3EEENS4_18smem_ptr_flag_bitsILi16EEENST_INS5_IJNSA_ILi8EEESH_EEENS5_IJSH_SC_EEEEEEEvNS4_8identityES11_S1B_vS1C_EENS_8epilogue10collective18CollectiveEpilogueINS1E_23Sm100TmaWarpSpecializedILi3ELi2ELi32ELb1ELb0EEEJNS5_IJNSA_ILi128EEESG_SH_EEENS5_IJNST_IS1J_SC_EENST_ISH_SC_EEEEESJ_SK_SJ_SK_NS1E_6fusion15FusionCallbacksIS1I_NS1O_17LinearCombinationISJ_fSJ_fLNS_15FloatRoundStyleE2EEES1K_S1N_JEEENS4_5SM1004TMEM4LOAD26SM100_TMEM_LOAD_32dp32b32xENS4_13SM90_TMA_LOADES1B_NS4_39AutoVectorizingCopyWithAssumedAlignmentILi128EEENS4_14SM90_TMA_STOREES1B_S20_S20_EEEvvEEEEvNT_6ParamsE,@"STO_CUDA_ENTRY STV_DEFAULT"
_ZN7cutlass13device_kernelINS_4gemm6kernel13GemmUniversalIN4cute5tupleIJiiiiEEENS1_10collective13CollectiveMmaINS1_35MainloopSm100TmaUmmaWarpSpecializedILi20ELi2ELi4ENS5_IJNS4_1CILi2EEENSA_ILi1EEESC_EEEEENS5_IJNSA_ILi256EEENSA_ILi64EEENSA_ILi32EEEEEENS_6half_tENS5_IJlSC_lEEESJ_SK_NS4_8TiledMMAINS4_8MMA_AtomIJNS4_26SM100_MMA_F16BF16_2x1SM_SSISJ_SJ_fLi256ELi64ELNS4_4UMMA5MajorE0ELSP_0ELNSO_7ScaleInE0ELSQ_0EEEEEENS4_6LayoutINS5_IJSC_SC_SC_EEENS5_IJNSA_ILi0EEESV_SV_EEEEENS5_IJNS4_10UnderscoreESY_SY_EEEEENS4_18SM100_TMA_2SM_LOADENS4_14ComposedLayoutINS4_7SwizzleILi2ELi4ELi3EEENS4_18smem_ptr_flag_bitsILi16EEENST_INS5_IJNSA_ILi8EEESH_EEENS5_IJSH_SC_EEEEEEEvNS4_8identityES11_S1B_vS1C_EENS_8epilogue10collective18CollectiveEpilogueINS1E_23Sm100TmaWarpSpecializedILi3ELi2ELi32ELb1ELb0EEEJNS5_IJNSA_ILi128EEESG_SH_EEENS5_IJNST_IS1J_SC_EENST_ISH_SC_EEEEESJ_SK_SJ_SK_NS1E_6fusion15FusionCallbacksIS1I_NS1O_17LinearCombinationISJ_fSJ_fLNS_15FloatRoundStyleE2EEES1K_S1N_JEEENS4_5SM1004TMEM4LOAD26SM100_TMEM_LOAD_32dp32b32xENS4_13SM90_TMA_LOADES1B_NS4_39AutoVectorizingCopyWithAssumedAlignmentILi128EEENS4_14SM90_TMA_STOREES1B_S20_S20_EEEvvEEEEvNT_6ParamsE:
[----:B------:R-:W1:Y:S01]  /*0000*/  LDC R1, c[0x0][0x37c] ;  /* 0x0000df00ff017b82 */ /* 0x000e620000000800 */
[----:B------:R-:W2:Y:S01]  /*0010*/  S2R R97, SR_TID.X ;  /* 0x0000000000617919 */ /* 0x000ea20000002100 */
[----:B------:R-:W3:Y:S06]  /*0020*/  LDCU.64 UR6, c[0x0][0x890] ;  /* 0x00011200ff0677ac */ /* 0x000eec0008000a00 */
[----:B------:R-:W4:Y:S01]  /*0030*/  S2UR UR37, SR_CgaCtaId ;  /* 0x00000000002579c3 */ /* 0x000f220000008800 */
[----:B------:R-:W-:Y:S02]  /*0040*/  PRMT R92, RZ, 0x7610, R92 ;  /* 0x00007610ff5c7816 */ /* 0x000fe4000000005c */
[----:B------:R-:W-:Y:S01]  /*0050*/  ELECT P1, URZ, PT ;  /* 0x0000000000ff782f */ /* 0x000fe20003820000 */
[----:B------:R-:W1:Y:S01]  /*0060*/  LDCU.64 UR46, c[0x0][0x358] ;  /* 0x00006b00ff2e77ac */ /* 0x000e620008000a00 */
[----:B---3--:R-:W-:-:S04]  /*0070*/  UISETP.NE.U32.AND UP0, UPT, UR6, URZ, UPT ;  /* 0x000000ff0600728c */ /* 0x008fc8000bf05070 */
[----:B------:R-:W-:Y:S02]  /*0080*/  UISETP.NE.AND.EX UP0, UPT, UR7, URZ, UPT, UP0 ;  /* 0x000000ff0700728c */ /* 0x000fe4000bf05300 */
[----:B----4-:R-:W-:Y:S02]  /*0090*/  ULOP3.LUT UR5, UR37, 0x1, URZ, 0xc0, !UPT ;  /* 0x0000000125057892 */ /* 0x010fe4000f8ec0ff */
[----:B------:R-:W-:Y:S01]  /*00a0*/  ULOP3.LUT UR4, UR37, 0x1, URZ, 0x3c, !UPT ;  /* 0x0000000125047892 */ /* 0x000fe2000f8e3cff */
[----:B--2---:R-:W-:-:S05]  /*00b0*/  SHF.R.U32.HI R96, RZ, 0x5, R97 ;  /* 0x00000005ff607819 */ /* 0x004fca0000011661 */
[----:B------:R-:W2:Y:S02]  /*00c0*/  SHFL.IDX PT, R0, R96, RZ, 0x1f ;  /* 0x00001fff60007589 */ /* 0x000ea400000e0000 */
[----:B--2---:R-:W-:Y:S01]  /*00d0*/  R2UR UR10, R0 ;  /* 0x00000000000a72ca */ /* 0x004fe200000e0000 */
[----:B-1----:R-:W-:-:S14]  /*00e0*/  BRA.U UP0, `(.L_x_0) ;  /* 0x00000001002c7547 */ /* 0x002fdc000b800000 */
[----:B------:R-:W1:Y:S02]  /*00f0*/  LDCU.64 UR8, c[0x0][0x888] ;  /* 0x00011100ff0877ac */ /* 0x000e640008000a00 */
[----:B-1----:R-:W-:-:S04]  /*0100*/  UISETP.NE.U32.AND UP0, UPT, UR8, URZ, UPT ;  /* 0x000000ff0800728c */ /* 0x002fc8000bf05070 */
[----:B------:R-:W-:-:S09]  /*0110*/  UISETP.NE.AND.EX UP0, UPT, UR9, URZ, UPT, UP0 ;  /* 0x000000ff0900728c */ /* 0x000fd2000bf05300 */
[----:B------:R-:W-:Y:S05]  /*0120*/  BRA.U !UP0, `(.L_x_1) ;  /* 0x0000000108107547 */ /* 0x000fea000b800000 */
[----:B------:R-:W1:Y:S02]  /*0130*/  LDC.64 R2, c[0x0][0x888] ;  /* 0x00022200ff027b82 */ /* 0x000e640000000a00 */
[----:B-1----:R1:W5:Y:S01]  /*0140*/  LDG.E R49, desc[UR46][R2.64] ;  /* 0x0000002e02317981 */ /* 0x002362000c1e1900 */
[----:B------:R-:W-:Y:S01]  /*0150*/  HFMA2 R92, -RZ, RZ, 0, 5.9604644775390625e-08 ;  /* 0x00000001ff5c7431 */ /* 0x000fe200000001ff */
[----:B------:R-:W-:Y:S05]  /*0160*/  BRA `(.L_x_0) ;  /* 0x00000000000c7947 */ /* 0x000fea0003800000 */
.L_x_1:
[----:B------:R-:W1:Y:S01]  /*0170*/  LDCU UR8, c[0x0][0x880] ;  /* 0x00011000ff0877ac */ /* 0x000e620008000800 */
[----:B------:R-:W-:Y:S01]  /*0180*/  HFMA2 R92, -RZ, RZ, 0, 5.9604644775390625e-08 ;  /* 0x00000001ff5c7431 */ /* 0x000fe200000001ff */
[----:B-1----:R-:W-:-:S07]  /*0190*/  MOV R49, UR8 ;  /* 0x0000000800317c02 */ /* 0x002fce0008000f00 */
.L_x_0:
[----:B------:R-:W2:Y:S02]  /*01a0*/  LDCU.64 UR8, c[0x0][0x8b0] ;  /* 0x00011600ff0877ac */ /* 0x000ea40008000a00 */
[----:B--2---:R-:W-:-:S04]  /*01b0*/  UISETP.NE.U32.AND UP0, UPT, UR8, URZ, UPT ;  /* 0x000000ff0800728c */ /* 0x004fc8000bf05070 */
[----:B------:R-:W-:-:S09]  /*01c0*/  UISETP.NE.AND.EX UP0, UPT, UR9, URZ, UPT, UP0 ;  /* 0x000000ff0900728c */ /* 0x000fd2000bf05300 */
[----:B------:R-:W-:Y:S05]  /*01d0*/  BRA.U UP0, `(.L_x_2) ;  /* 0x0000000100247547 */ /* 0x000fea000b800000 */
[----:B------:R-:W2:Y:S02]  /*01e0*/  LDCU.64 UR8, c[0x0][0x8a8] ;  /* 0x00011500ff0877ac */ /* 0x000ea40008000a00 */
[----:B--2---:R-:W-:-:S04]  /*01f0*/  UISETP.NE.U32.AND UP0, UPT, UR8, URZ, UPT ;  /* 0x000000ff0800728c */ /* 0x004fc8000bf05070 */
[----:B------:R-:W-:-:S09]  /*0200*/  UISETP.NE.AND.EX UP0, UPT, UR9, URZ, UPT, UP0 ;  /* 0x000000ff0900728c */ /* 0x000fd2000bf05300 */
[----:B------:R-:W-:Y:S05]  /*0210*/  BRA.U !UP0, `(.L_x_3) ;  /* 0x00000001080c7547 */ /* 0x000fea000b800000 */
[----:B-1----:R-:W1:Y:S02]  /*0220*/  LDC.64 R2, c[0x0][0x8a8] ;  /* 0x00022a00ff027b82 */ /* 0x002e640000000a00 */
[----:B-1----:R2:W5:Y:S01]  /*0230*/  LDG.E R47, desc[UR46][R2.64] ;  /* 0x0000002e022f7981 */ /* 0x002562000c1e1900 */
[----:B------:R-:W-:Y:S05]  /*0240*/  BRA `(.L_x_2) ;  /* 0x0000000000087947 */ /* 0x000fea0003800000 */
.L_x_3:
[----:B------:R-:W2:Y:S02]  /*0250*/  LDCU UR8, c[0x0][0x8a0] ;  /* 0x00011400ff0877ac */ /* 0x000ea40008000800 */
[----:B--2---:R-:W-:Y:S02]  /*0260*/  MOV R47, UR8 ;  /* 0x00000008002f7c02 */ /* 0x004fe40008000f00 */
.L_x_2:
[----:B------:R-:W-:Y:S01]  /*0270*/  IMAD.U32 R0, RZ, RZ, UR10 ;  /* 0x0000000aff007e24 */ /* 0x000fe2000f8e00ff */
[----:B------:R-:W-:Y:S04]  /*0280*/  BSSY.RECONVERGENT B0, `(.L_x_4) ;  /* 0x000000c000007945 */ /* 0x000fe80003800200 */
[C---:B------:R-:W-:Y:S02]  /*0290*/  ISETP.NE.OR P2, PT, R0.reuse, 0x1, !P1 ;  /* 0x000000010000780c */ /* 0x040fe40004f45670 */
[----:B------:R-:W-:-:S11]  /*02a0*/  ISETP.NE.OR P0, PT, R0, 0x3, !P1 ;  /* 0x000000030000780c */ /* 0x000fd60004f05670 */
[----:B------:R-:W-:Y:S05]  /*02b0*/  @P2 BRA `(.L_x_5) ;  /* 0x0000000000202947 */ /* 0x000fea0003800000 */
[----:B------:R-:W3:Y:S02]  /*02c0*/  LDCU.64 UR8, c[0x0][0x348] ;  /* 0x00006900ff0877ac */ /* 0x000ee40008000a00 */
[----:B---3--:R-:W-:Y:S02]  /*02d0*/  UIADD3 UR12, UP1, UPT, UR8, 0x80, URZ ;  /* 0x00000080080c7890 */ /* 0x008fe4000ff3e0ff */
[----:B------:R-:W-:Y:S02]  /*02e0*/  UIADD3 UR8, UP0, UPT, UR8, 0x180, URZ ;  /* 0x0000018008087890 */ /* 0x000fe4000ff1e0ff */
[----:B------:R-:W-:Y:S02]  /*02f0*/  UIADD3.X UR13, UPT, UPT, URZ, UR9, URZ, UP1, !UPT ;  /* 0x00000009ff0d7290 */ /* 0x000fe40008ffe4ff */
[----:B------:R-:W-:-:S07]  /*0300*/  UIADD3.X UR9, UPT, UPT, URZ, UR9, URZ, UP0, !UPT ;  /* 0x00000009ff097290 */ /* 0x000fce00087fe4ff */
[----:B------:R3:W-:Y:S02]  /*0310*/  UTMACCTL.PF [UR12] ;  /* 0x000000000c0079b9 */ /* 0x0007e40008040000 */
[----:B------:R3:W-:Y:S02]  /*0320*/  UTMACCTL.PF [UR8] ;  /* 0x00000000080079b9 */ /* 0x0007e40008040000 */
[----:B---3--:R-:W-:Y:S01]  /*0330*/  NOP ;  /* 0x0000000000007918 */ /* 0x008fe20000000000 */
.L_x_5:
[----:B------:R-:W-:Y:S05]  /*0340*/  BSYNC.RECONVERGENT B0 ;  /* 0x0000000000007941 */ /* 0x000fea0003800200 */
.L_x_4:
[----:B------:R-:W-:Y:S04]  /*0350*/  BSSY.RECONVERGENT B0, `(.L_x_6) ;  /* 0x000000a000007945 */ /* 0x000fe80003800200 */
        /* <DEDUP_REMOVED lines=9> */
.L_x_7:
[----:B------:R-:W-:Y:S05]  /*03f0*/  BSYNC.RECONVERGENT B0 ;  /* 0x0000000000007941 */ /* 0x000fea0003800200 */
.L_x_6:
[----:B------:R-:W3:Y:S01]  /*0400*/  LDCU.64 UR8, c[0x0][0x888] ;  /* 0x00011100ff0877ac */ /* 0x000ee20008000a00 */
[----:B------:R-:W-:Y:S02]  /*0410*/  UISETP.EQ.U32.AND UP1, UPT, UR6, URZ, UPT ;  /* 0x000000ff0600728c */ /* 0x000fe4000bf22070 */
[----:B------:R-:W-:Y:S02]  /*0420*/  UPLOP3.LUT UP5, UPT, UPT, UPT, UPT, 0x80, 0x8 ;  /* 0x000000000008789c */ /* 0x000fe40003faf070 */
[----:B---3--:R-:W-:-:S04]  /*0430*/  UISETP.NE.U32.AND UP0, UPT, UR8, URZ, UPT ;  /* 0x000000ff0800728c */ /* 0x008fc8000bf05070 */
[----:B------:R-:W-:-:S04]  /*0440*/  UISETP.NE.AND.EX UP0, UPT, UR9, URZ, UPT, UP0 ;  /* 0x000000ff0900728c */ /* 0x000fc8000bf05300 */
[----:B------:R-:W-:-:S04]  /*0450*/  UISETP.EQ.OR.EX UP2, UPT, UR7, URZ, !UP0, UP1 ;  /* 0x000000ff0700728c */ /* 0x000fc8000c742710 */
[----:B------:R-:W-:-:S05]  /*0460*/  UP2UR UR53, UPR, URZ, 0x4 ;  /* 0x00000004ff357883 */ /* 0x000fca0008000000 */
[----:B------:R-:W-:Y:S07]  /*0470*/  BRA.U !UP2, `(.L_x_8) ;  /* 0x000000010a207547 */ /* 0x000fee000b800000 */
[----:B------:R-:W-:Y:S01]  /*0480*/  UISETP.NE.U32.AND UP2, UPT, UR6, URZ, UPT ;  /* 0x000000ff0600728c */ /* 0x000fe2000bf45070 */
[----:B-----5:R-:W-:Y:S01]  /*0490*/  FSETP.NEU.AND P0, PT, R49, RZ, PT ;  /* 0x000000ff3100720b */ /* 0x020fe20003f0d000 */
[----:B------:R-:W-:Y:S02]  /*04a0*/  USEL UR6, URZ, 0xffffffff, UP0 ;  /* 0xffffffffff067887 */ /* 0x000fe40008000000 */
[----:B------:R-:W-:-:S10]  /*04b0*/  UISETP.NE.AND.EX UP2, UPT, UR7, URZ, UPT, UP2 ;  /* 0x000000ff0700728c */ /* 0x000fd4000bf45320 */
[----:B------:R-:W-:Y:S01]  /*04c0*/  VOTEU.ANY UP1, P0 ;  /* 0x0000000000ff7886 */ /* 0x000fe20000020100 */
[----:B------:R-:W-:-:S04]  /*04d0*/  @!UP2 USEL UR6, URZ, 0xffffffff, UP1 ;  /* 0xffffffffff06a887 */ /* 0x000fc80008800000 */
[----:B------:R-:W-:-:S04]  /*04e0*/  ULOP3.LUT UR6, UR6, 0x1, URZ, 0xc0, !UPT ;  /* 0x0000000106067892 */ /* 0x000fc8000f8ec0ff */
[----:B------:R-:W-:-:S11]  /*04f0*/  UISETP.NE.U32.AND UP5, UPT, UR6, 0x1, UPT ;  /* 0x000000010600788c */ /* 0x000fd6000bfa5070 */
.L_x_8:
[----:B------:R-:W3:Y:S01]  /*0500*/  SHFL.IDX PT, R0, R96, RZ, 0x1f ;  /* 0x00001fff60007589 */ /* 0x000ee200000e0000 */
[----:B------:R-:W-:-:S04]  /*0510*/  UISETP.NE.AND UP1, UPT, UR10, 0x2, UPT ;  /* 0x000000020a00788c */ /* 0x000fc8000bf25270 */
[----:B------:R-:W-:Y:S02]  /*0520*/  UISETP.EQ.AND UP2, UPT, UR5, URZ, !UP1 ;  /* 0x000000ff0500728c */ /* 0x000fe4000cf42270 */
[----:B------:R-:W-:-:S04]  /*0530*/  USEL UR7, URZ, 0x1, UP1 ;  /* 0x00000001ff077887 */ /* 0x000fc80008800000 */
[----:B------:R-:W-:Y:S02]  /*0540*/  PLOP3.LUT P5, PT, P1, PT, UP2, 0x80, 0x8 ;  /* 0x000000000008781c */ /* 0x000fe40000faf028 */
[----:B---3--:R-:W-:-:S13]  /*0550*/  ISETP.NE.AND P0, PT, R0, RZ, PT ;  /* 0x000000ff0000720c */ /* 0x008fda0003f05270 */
[----:B------:R-:W-:Y:S05]  /*0560*/  @P0 BRA `(.L_x_9) ;  /* 0x0000000000d00947 */ /* 0x000fea0003800000 */
[----:B------:R-:W-:Y:S01]  /*0570*/  ELECT P0, URZ, PT ;  /* 0x0000000000ff782f */ /* 0x000fe20003800000 */
[----:B------:R-:W-:-:S12]  /*0580*/  BSSY.RECONVERGENT B0, `(.L_x_9) ;  /* 0x0000032000007945 */ /* 0x000fd80003800200 */
[----:B------:R-:W-:Y:S05]  /*0590*/  @!P0 BRA `(.L_x_10) ;  /* 0x0000000000c08947 */ /* 0x000fea0003800000 */
[----:B------:R-:W-:Y:S01]  /*05a0*/  UMOV UR8, 0x400 ;  /* 0x0000040000087882 */ /* 0x000fe20000000000 */
[----:B------:R-:W-:Y:S01]  /*05b0*/  UMOV UR6, 0x1 ;  /* 0x0000000100067882 */ /* 0x000fe20000000000 */
[----:B------:R-:W-:Y:S02]  /*05c0*/  ULEA UR8, UR37, UR8, 0x18 ;  /* 0x0000000825087291 */ /* 0x000fe4000f8ec0ff */
[----:B------:R-:W-:-:S04]  /*05d0*/  UIADD3 UR12, UPT, UPT, -UR6, 0x100000, URZ ;  /* 0x00100000060c7890 */ /* 0x000fc8000fffe1ff */
[----:B------:R-:W-:Y:S02]  /*05e0*/  USHF.L.U32 UR13, UR12, 0xb, URZ ;  /* 0x0000000b0c0d7899 */ /* 0x000fe400080006ff */
[----:B------:R-:W-:Y:S01]  /*05f0*/  USHF.L.U32 UR12, UR12, 0x1, URZ ;  /* 0x000000010c0c7899 */ /* 0x000fe200080006ff */
[----:B------:R-:W3:Y:S11]  /*0600*/  FENCE.VIEW.ASYNC.S ;  /* 0x00000000000073c6 */ /* 0x000ef60000000000 */
[----:B---3--:R3:W4:Y:S01]  /*0610*/  SYNCS.EXCH.64 URZ, [UR8], UR12 ;  /* 0x0000000c08ff75b2 */ /* 0x0087220008000100 */
[----:B------:R3:W1:Y:S01]  /*0620*/  SYNCS.EXCH.64 URZ, [UR8+0xa0], UR12 ;  /* 0x0000a00c08ff75b2 */ /* 0x0006620008000100 */
        /* <DEDUP_REMOVED lines=37> */
[----:B------:R3:W1:Y:S02]  /*0880*/  SYNCS.EXCH.64 URZ, [UR8+0x138], UR12 ;  /* 0x0001380c08ff75b2 */ /* 0x0006640008000100 */
[----:B---34-:R-:W-:Y:S01]  /*0890*/  NOP ;  /* 0x0000000000007918 */ /* 0x018fe20000000000 */
.L_x_10:
[----:B------:R-:W-:Y:S05]  /*08a0*/  BSYNC.RECONVERGENT B0 ;  /* 0x0000000000007941 */ /* 0x000fea0003800200 */
.L_x_9:
[----:B------:R-:W3:Y:S01]  /*08b0*/  SHFL.IDX PT, R0, R96, RZ, 0x1f ;  /* 0x00001fff60007589 */ /* 0x000ee200000e0000 */
[----:B------:R-:W-:Y:S01]  /*08c0*/  NOP ;  /* 0x0000000000007918 */ /* 0x000fe20000000000 */
[----:B---3--:R-:W-:-:S13]  /*08d0*/  ISETP.NE.AND P0, PT, R0, 0x1, PT ;  /* 0x000000010000780c */ /* 0x008fda0003f05270 */
[----:B------:R-:W-:Y:S05]  /*08e0*/  @P0 BRA `(.L_x_11) ;  /* 0x00000000004c0947 */ /* 0x000fea0003800000 */
[----:B------:R-:W-:Y:S01]  /*08f0*/  UMOV UR9, 0x400 ;  /* 0x0000040000097882 */ /* 0x000fe20000000000 */
[----:B------:R-:W-:Y:S01]  /*0900*/  UMOV UR8, 0x20 ;  /* 0x0000002000087882 */ /* 0x000fe20000000000 */
[----:B------:R-:W-:Y:S01]  /*0910*/  UMOV UR6, 0x80 ;  /* 0x0000008000067882 */ /* 0x000fe20000000000 */
[----:B------:R-:W-:Y:S02]  /*0920*/  ULEA UR9, UR37, UR9, 0x18 ;  /* 0x0000000925097291 */ /* 0x000fe4000f8ec0ff */
[----:B------:R-:W-:-:S04]  /*0930*/  UIADD3 UR12, UPT, UPT, -UR8, 0x100000, URZ ;  /* 0x00100000080c7890 */ /* 0x000fc8000fffe1ff */
[----:B------:R-:W-:Y:S02]  /*0940*/  USHF.L.U32 UR13, UR12, 0xb, URZ ;  /* 0x0000000b0c0d7899 */ /* 0x000fe400080006ff */
[----:B------:R-:W-:Y:S02]  /*0950*/  USHF.L.U32 UR12, UR12, 0x1, URZ ;  /* 0x000000010c0c7899 */ /* 0x000fe400080006ff */
[----:B------:R-:W-:-:S04]  /*0960*/  UIADD3 UR14, UPT, UPT, -UR6, 0x100000, URZ ;  /* 0x00100000060e7890 */ /* 0x000fc8000fffe1ff */
[----:B------:R-:W-:Y:S02]  /*0970*/  USHF.L.U32 UR15, UR14, 0xb, URZ ;  /* 0x0000000b0e0f7899 */ /* 0x000fe400080006ff */
[----:B------:R-:W-:Y:S01]  /*0980*/  USHF.L.U32 UR14, UR14, 0x1, URZ ;  /* 0x000000010e0e7899 */ /* 0x000fe200080006ff */
[----:B------:R-:W-:Y:S01]  /*0990*/  ELECT P0, URZ, PT ;  /* 0x0000000000ff782f */ /* 0x000fe20003800000 */
[----:B------:R-:W3:Y:S02]  /*09a0*/  FENCE.VIEW.ASYNC.S ;  /* 0x00000000000073c6 */ /* 0x000ee40000000000 */
[----:B---3--:R3:W4:Y:S08]  /*09b0*/  SYNCS.EXCH.64 URZ, [UR9+0x140], UR12 ;  /* 0x0001400c09ff75b2 */ /* 0x0087300008000100 */
[----:B------:R3:W1:Y:S01]  /*09c0*/  SYNCS.EXCH.64 URZ, [UR9+0x158], UR14 ;  /* 0x0001580e09ff75b2 */ /* 0x0006620008000100 */
[----:B------:R3:W1:Y:S01]  /*09d0*/  SYNCS.EXCH.64 URZ, [UR9+0x148], UR12 ;  /* 0x0001480c09ff75b2 */ /* 0x0006620008000100 */
[----:B------:R3:W1:Y:S01]  /*09e0*/  SYNCS.EXCH.64 URZ, [UR9+0x160], UR14 ;  /* 0x0001600e09ff75b2 */ /* 0x0006620008000100 */
[----:B------:R3:W1:Y:S01]  /*09f0*/  SYNCS.EXCH.64 URZ, [UR9+0x150], UR12 ;  /* 0x0001500c09ff75b2 */ /* 0x0006620008000100 */
[----:B------:R3:W1:Y:S01]  /*0a00*/  SYNCS.EXCH.64 URZ, [UR9+0x168], UR14 ;  /* 0x0001680e09ff75b2 */ /* 0x0006620008000100 */
[----:B------:R-:W-:Y:S01]  /*0a10*/  NOP ;  /* 0x0000000000007918 */ /* 0x000fe20000000000 */
.L_x_11:
[----:B------:R-:W2:Y:S01]  /*0a20*/  SHFL.IDX PT, R0, R96, RZ, 0x1f ;  /* 0x00001fff60007589 */ /* 0x000ea200000e0000 */
[----:B------:R-:W-:Y:S01]  /*0a30*/  NOP ;  /* 0x0000000000007918 */ /* 0x000fe20000000000 */
[----:B--2---:R-:W-:-:S13]  /*0a40*/  ISETP.NE.AND P0, PT, R0, 0x3, PT ;  /* 0x000000030000780c */ /* 0x004fda0003f05270 */
[----:B------:R-:W-:Y:S05]  /*0a50*/  @P0 BRA `(.L_x_12) ;  /* 0x00000000002c0947 */ /* 0x000fea0003800000 */
[----:B------:R-:W-:Y:S01]  /*0a60*/  UMOV UR8, 0x400 ;  /* 0x0000040000087882 */ /* 0x000fe20000000000 */
[----:B------:R-:W-:Y:S01]  /*0a70*/  UMOV UR6, 0x20 ;  /* 0x0000002000067882 */ /* 0x000fe20000000000 */
[----:B------:R-:W-:Y:S02]  /*0a80*/  ULEA UR8, UR37, UR8, 0x18 ;  /* 0x0000000825087291 */ /* 0x000fe4000f8ec0ff */
[----:B---3--:R-:W-:-:S04]  /*0a90*/  UIADD3 UR12, UPT, UPT, -UR6, 0x100000, URZ ;  /* 0x00100000060c7890 */ /* 0x008fc8000fffe1ff */
[----:B------:R-:W-:Y:S02]  /*0aa0*/  USHF.L.U32 UR13, UR12, 0xb, URZ ;  /* 0x0000000b0c0d7899 */ /* 0x000fe400080006ff */
[----:B------:R-:W-:Y:S01]  /*0ab0*/  USHF.L.U32 UR12, UR12, 0x1, URZ ;  /* 0x000000010c0c7899 */ /* 0x000fe200080006ff */
[----:B------:R-:W-:Y:S01]  /*0ac0*/  ELECT P0, URZ, PT ;  /* 0x0000000000ff782f */ /* 0x000fe20003800000 */
[----:B------:R-:W2:Y:S10]  /*0ad0*/  FENCE.VIEW.ASYNC.S ;  /* 0x00000000000073c6 */ /* 0x000eb40000000000 */
[----:B--2---:R2:W3:Y:S01]  /*0ae0*/  SYNCS.EXCH.64 URZ, [UR8+0x170], UR12 ;  /* 0x0001700c08ff75b2 */ /* 0x0044e20008000100 */
[----:B------:R2:W1:Y:S01]  /*0af0*/  SYNCS.EXCH.64 URZ, [UR8+0x178], UR12 ;  /* 0x0001780c08ff75b2 */ /* 0x0004620008000100 */
[----:B------:R-:W-:Y:S01]  /*0b00*/  NOP ;  /* 0x0000000000007918 */ /* 0x000fe20000000000 */
.L_x_12:
[----:B------:R-:W4:Y:S01]  /*0b10*/  SHFL.IDX PT, R0, R96, RZ, 0x1f ;  /* 0x00001fff60007589 */ /* 0x000f2200000e0000 */
[----:B------:R-:W-:Y:S01]  /*0b20*/  NOP ;  /* 0x0000000000007918 */ /* 0x000fe20000000000 */
[----:B----4-:R-:W-:-:S13]  /*0b30*/  ISETP.NE.AND P0, PT, R0, 0x4, PT ;  /* 0x000000040000780c */ /* 0x010fda0003f05270 */
[----:B------:R-:W-:Y:S05]  /*0b40*/  @P0 BRA `(.L_x_13) ;  /* 0x0000000000480947 */ /* 0x000fea0003800000 */
[----:B---3--:R-:W-:Y:S01]  /*0b50*/  UMOV UR9, 0x1e0 ;  /* 0x000001e000097882 */ /* 0x008fe20000000000 */
[----:B--2---:R-:W-:Y:S01]  /*0b60*/  UMOV UR8, 0x400 ;  /* 0x0000040000087882 */ /* 0x004fe20000000000 */
[----:B------:R-:W-:Y:S01]  /*0b70*/  USEL UR9, UR9, 0x1a0, UP5 ;  /* 0x000001a009097887 */ /* 0x000fe2000a800000 */
        /* <DEDUP_REMOVED lines=9> */
[----:B------:R-:W2:Y:S02]  /*0c10*/  FENCE.VIEW.ASYNC.S ;  /* 0x00000000000073c6 */ /* 0x000ea40000000000 */
[----:B--2---:R4:W2:Y:S08]  /*0c20*/  SYNCS.EXCH.64 URZ, [UR8+0x180], UR12 ;  /* 0x0001800c08ff75b2 */ /* 0x0048b00008000100 */
[----:B------:R4:W3:Y:S01]  /*0c30*/  SYNCS.EXCH.64 URZ, [UR8+0x190], UR14 ;  /* 0x0001900e08ff75b2 */ /* 0x0008e20008000100 */
[----:B------:R4:W1:Y:S01]  /*0c40*/  SYNCS.EXCH.64 URZ, [UR8+0x188], UR12 ;  /* 0x0001880c08ff75b2 */ /* 0x0008620008000100 */
[----:B------:R4:W1:Y:S02]  /*0c50*/  SYNCS.EXCH.64 URZ, [UR8+0x198], UR14 ;  /* 0x0001980e08ff75b2 */ /* 0x0008640008000100 */
[----:B----4-:R-:W-:Y:S01]  /*0c60*/  NOP ;  /* 0x0000000000007918 */ /* 0x010fe20000000000 */
.L_x_13:
[----:B------:R-:W4:Y:S01]  /*0c70*/  SHFL.IDX PT, R0, R96, RZ, 0x1f ;  /* 0x00001fff60007589 */ /* 0x000f2200000e0000 */
[----:B------:R-:W-:Y:S01]  /*0c80*/  NOP ;  /* 0x0000000000007918 */ /* 0x000fe20000000000 */
[----:B----4-:R-:W-:-:S13]  /*0c90*/  ISETP.NE.AND P0, PT, R0, 0x5, PT ;  /* 0x000000050000780c */ /* 0x010fda0003f05270 */
[----:B------:R-:W-:Y:S05]  /*0ca0*/  @P0 BRA `(.L_x_14) ;  /* 0x0000000000540947 */ /* 0x000fea0003800000 */
[----:B---3--:R-:W-:Y:S01]  /*0cb0*/  UMOV UR9, 0x400 ;  /* 0x0000040000097882 */ /* 0x008fe20000000000 */
[----:B--2---:R-:W-:Y:S01]  /*0cc0*/  UMOV UR8, 0x1 ;  /* 0x0000000100087882 */ /* 0x004fe20000000000 */
        /* <DEDUP_REMOVED lines=13> */
[----:B------:R4:W1:Y:S01]  /*0da0*/  SYNCS.EXCH.64 URZ, [UR9+0x1c8], UR14 ;  /* 0x0001c80e09ff75b2 */ /* 0x0008620008000100 */
[----:B------:R4:W1:Y:S01]  /*0db0*/  SYNCS.EXCH.64 URZ, [UR9+0x1b0], UR12 ;  /* 0x0001b00c09ff75b2 */ /* 0x0008620008000100 */
[----:B------:R4:W1:Y:S01]  /*0dc0*/  SYNCS.EXCH.64 URZ, [UR9+0x1d0], UR14 ;  /* 0x0001d00e09ff75b2 */ /* 0x0008620008000100 */
[----:B------:R4:W1:Y:S01]  /*0dd0*/  SYNCS.EXCH.64 URZ, [UR9+0x1b8], UR12 ;  /* 0x0001b80c09ff75b2 */ /* 0x0008620008000100 */
[----:B------:R4:W1:Y:S02]  /*0de0*/  SYNCS.EXCH.64 URZ, [UR9+0x1d8], UR14 ;  /* 0x0001d80e09ff75b2 */ /* 0x0008640008000100 */
[----:B----4-:R-:W-:Y:S01]  /*0df0*/  NOP ;  /* 0x0000000000007918 */ /* 0x010fe20000000000 */
.L_x_14:
[----:B------:R-:W4:Y:S01]  /*0e00*/  SHFL.IDX PT, R0, R96, RZ, 0x1f ;  /* 0x00001fff60007589 */ /* 0x000f2200000e0000 */
[----:B------:R-:W-:Y:S01]  /*0e10*/  ISETP.NE.OR P1, PT, RZ, UR10, !P1 ;  /* 0x0000000aff007c0c */ /* 0x000fe2000cf25670 */
[----:B------:R-:W-:Y:S01]  /*0e20*/  NOP ;  /* 0x0000000000007918 */ /* 0x000fe20000000000 */
[----:B----4-:R-:W-:-:S13]  /*0e30*/  ISETP.NE.AND P0, PT, R0, 0x3, PT ;  /* 0x000000030000780c */ /* 0x010fda0003f05270 */
[----:B------:R-:W-:Y:S05]  /*0e40*/  @P0 BRA `(.L_x_15) ;  /* 0x0000000000340947 */ /* 0x000fea0003800000 */
[----:B--2---:R-:W-:Y:S01]  /*0e50*/  UMOV UR8, 0x400 ;  /* 0x0000040000087882 */ /* 0x004fe20000000000 */
[----:B------:R-:W-:Y:S01]  /*0e60*/  UMOV UR6, 0x20 ;  /* 0x0000002000067882 */ /* 0x000fe20000000000 */
[----:B------:R-:W-:Y:S02]  /*0e70*/  ULEA UR8, UR37, UR8, 0x18 ;  /* 0x0000000825087291 */ /* 0x000fe4000f8ec0ff */
[----:B---3--:R-:W-:-:S04]  /*0e80*/  UIADD3 UR12, UPT, UPT, -UR6, 0x100000, URZ ;  /* 0x00100000060c7890 */ /* 0x008fc8000fffe1ff */
[----:B------:R-:W-:Y:S02]  /*0e90*/  USHF.L.U32 UR13, UR12, 0xb, URZ ;  /* 0x0000000b0c0d7899 */ /* 0x000fe400080006ff */
[----:B------:R-:W-:Y:S01]  /*0ea0*/  USHF.L.U32 UR12, UR12, 0x1, URZ ;  /* 0x000000010c0c7899 */ /* 0x000fe200080006ff */
[----:B------:R-:W-:Y:S01]  /*0eb0*/  ELECT P0, URZ, PT ;  /* 0x0000000000ff782f */ /* 0x000fe20003800000 */
[----:B------:R-:W2:Y:S10]  /*0ec0*/  FENCE.VIEW.ASYNC.S ;  /* 0x00000000000073c6 */ /* 0x000eb40000000000 */
[----:B--2---:R4:W2:Y:S01]  /*0ed0*/  SYNCS.EXCH.64 URZ, [UR8+0x1e0], UR12 ;  /* 0x0001e00c08ff75b2 */ /* 0x0048a20008000100 */
[----:B------:R4:W3:Y:S01]  /*0ee0*/  SYNCS.EXCH.64 URZ, [UR8+0x1f0], UR12 ;  /* 0x0001f00c08ff75b2 */ /* 0x0008e20008000100 */
[----:B------:R4:W1:Y:S01]  /*0ef0*/  SYNCS.EXCH.64 URZ, [UR8+0x1e8], UR12 ;  /* 0x0001e80c08ff75b2 */ /* 0x0008620008000100 */
[----:B------:R4:W1:Y:S02]  /*0f00*/  SYNCS.EXCH.64 URZ, [UR8+0x1f8], UR12 ;  /* 0x0001f80c08ff75b2 */ /* 0x0008640008000100 */
[----:B----4-:R-:W-:Y:S01]  /*0f10*/  NOP ;  /* 0x0000000000007918 */ /* 0x010fe20000000000 */
.L_x_15:
[----:B------:R-:W-:Y:S01]  /*0f20*/  VOTEU.ALL UP1, P1 ;  /* 0x0000000000ff7886 */ /* 0x000fe20000820000 */
[----:B--2---:R-:W2:Y:S01]  /*0f30*/  LDCU UR8, c[0x0][0x36c] ;  /* 0x00006d80ff0877ac */ /* 0x004ea20008000800 */
[----:B------:R-:W-:Y:S01]  /*0f40*/  NOP ;  /* 0x0000000000007918 */ /* 0x000fe20000000000 */
[----:B------:R-:W-:Y:S01]  /*0f50*/  LOP3.LUT R10, R97, 0x1f, RZ, 0xc0, !PT ;  /* 0x0000001f610a7812 */ /* 0x000fe200078ec0ff */
[----:B---3--:R-:W-:Y:S01]  /*0f60*/  UMOV UR12, 0x20 ;  /* 0x00000020000c7882 */ /* 0x008fe20000000000 */
[----:B------:R-:W-:Y:S01]  /*0f70*/  @!UP1 UMOV UR6, 0x400 ;  /* 0x0000040000069882 */ /* 0x000fe20000000000 */
[----:B------:R-:W-:-:S04]  /*0f80*/  @!UP1 UIADD3 UR12, UPT, UPT, -UR12, 0x100000, URZ ;  /* 0x001000000c0c9890 */ /* 0x000fc8000fffe1ff */
[----:B------:R-:W-:Y:S02]  /*0f90*/  @!UP1 USHF.L.U32 UR13, UR12, 0xb, URZ ;  /* 0x0000000b0c0d9899 */ /* 0x000fe400080006ff */
[----:B------:R-:W-:Y:S02]  /*0fa0*/  @!UP1 USHF.L.U32 UR12, UR12, 0x1, URZ ;  /* 0x000000010c0c9899 */ /* 0x000fe400080006ff */
[----:B------:R-:W-:Y:S01]  /*0fb0*/  @!UP1 ULEA UR6, UR37, UR6, 0x18 ;  /* 0x0000000625069291 */ /* 0x000fe2000f8ec0ff */
[----:B------:R-:W-:Y:S01]  /*0fc0*/  VOTEU.ALL UP1, P1 ;  /* 0x0000000000ff7886 */ /* 0x000fe20000820000 */
[----:B------:R-:W-:Y:S01]  /*0fd0*/  UISETP.NE.AND UP4, UPT, UR10, URZ, UPT ;  /* 0x000000ff0a00728c */ /* 0x000fe2000bf85270 */
[----:B------:R-:W3:Y:S09]  /*0fe0*/  FENCE.VIEW.ASYNC.S ;  /* 0x00000000000073c6 */ /* 0x000ef20000000000 */
[----:B---3--:R3:W4:Y:S01]  /*0ff0*/  @!UP1 SYNCS.EXCH.64 URZ, [UR6+0x200], UR12 ;  /* 0x0002000c06ff95b2 */ /* 0x0087220008000100 */
[----:B--2---:R-:W-:-:S09]  /*1000*/  UISETP.EQ.U32.AND UP1, UPT, UR8, 0x1, UPT ;  /* 0x000000010800788c */ /* 0x004fd2000bf22070 */
[----:B------:R-:W-:Y:S05]  /*1010*/  BRA.U !UP1, `(.L_x_16) ;  /* 0x0000000109087547 */ /* 0x000fea000b800000 */
[----:B-1--4-:R-:W-:Y:S01]  /*1020*/  UCGABAR_ARV ;  /* 0x00000000000079c7 */ /* 0x012fe20008000000 */
[----:B------:R-:W-:Y:S05]  /*1030*/  BRA `(.L_x_17) ;  /* 0x0000000000047947 */ /* 0x000fea0003800000 */
.L_x_16:
[----:B-1--4-:R-:W-:Y:S01]  /*1040*/  NOP ;  /* 0x0000000000007918 */ /* 0x012fe20000000000 */
.L_x_17:
[----:B------:R-:W1:Y:S01]  /*1050*/  S2R R15, SR_CTAID.Y ;  /* 0x00000000000f7919 */ /* 0x000e620000002600 */
[----:B------:R-:W-:-:S05]  /*1060*/  CS2R.32 R91, SR_CgaSize ;  /* 0x00000000005b7805 */ /* 0x000fca0000008a00 */
[----:B------:R-:W-:-:S05]  /*1070*/  IMAD R91, R91, -0xa0, RZ ;  /* 0xffffff605b5b7824 */ /* 0x000fca00078e02ff */
[----:B---3--:R-:W-:-:S14]  /*1080*/  R2UR UR6, R91 ;  /* 0x000000005b0672ca */ /* 0x008fdc00000e0000 */
[----:B------:R-:W2:Y:S01]  /*1090*/  LDCU UR6, c[0x0][UR6+0x2b4] ;  /* 0x00005680060677ac */ /* 0x000ea20008000800 */
[----:B------:R-:W-:-:S05]  /*10a0*/  CS2R.32 R0, SR_CgaSize ;  /* 0x0000000000007805 */ /* 0x000fca0000008a00 */
[----:B------:R-:W-:-:S06]  /*10b0*/  IMAD R0, R0, -0xa0, RZ ;  /* 0xffffff6000007824 */ /* 0x000fcc00078e02ff */
[----:B------:R-:W3:Y:S01]  /*10c0*/  LDC R0, c[0x0][R0+0x2a4] ;  /* 0x0000a90000007b82 */ /* 0x000ee20000000800 */
[----:B------:R-:W-:Y:S01]  /*10d0*/  PRMT R8, RZ, 0x7610, R8 ;  /* 0x00007610ff087816 */ /* 0x000fe20000000008 */
[----:B------:R-:W4:Y:S01]  /*10e0*/  S2R R9, SR_CTAID.X ;  /* 0x0000000000097919 */ /* 0x000f220000002500 */
[----:B------:R-:W-:-:S05]  /*10f0*/  CS2R.32 R91, SR_CgaSize ;  /* 0x00000000005b7805 */ /* 0x000fca0000008a00 */
[----:B------:R-:W-:-:S05]  /*1100*/  IMAD R91, R91, -0xa0, RZ ;  /* 0xffffff605b5b7824 */ /* 0x000fca00078e02ff */
[----:B------:R-:W-:-:S14]  /*1110*/  R2UR UR8, R91 ;  /* 0x000000005b0872ca */ /* 0x000fdc00000e0000 */
[----:B------:R-:W3:Y:S01]  /*1120*/  LDCU UR8, c[0x0][UR8+0x2b0] ;  /* 0x00005600080877ac */ /* 0x000ee20008000800 */
[----:B------:R-:W-:Y:S01]  /*1130*/  UISETP.NE.AND UP2, UPT, UR10, 0x2, UPT ;  /* 0x000000020a00788c */ /* 0x000fe2000bf45270 */
[----:B------:R-:W2:Y:S01]  /*1140*/  LDC R11, c[0x0][0xb24] ;  /* 0x0002c900ff0b7b82 */ /* 0x000ea20000000800 */
[----:B------:R-:W-:-:S05]  /*1150*/  CS2R.32 R2, SR_CgaSize ;  /* 0x0000000000027805 */ /* 0x000fca0000008a00 */
[----:B------:R-:W-:-:S06]  /*1160*/  IMAD R2, R2, -0xa0, RZ ;  /* 0xffffff6002027824 */ /* 0x000fcc00078e02ff */
[----:B------:R-:W3:Y:S08]  /*1170*/  LDC R2, c[0x0][R2+0x2a0] ;  /* 0x0000a80002027b82 */ /* 0x000ef00000000800 */
[----:B------:R-:W3:Y:S01]  /*1180*/  LDC R40, c[0x0][0xb24] ;  /* 0x0002c900ff287b82 */ /* 0x000ee20000000800 */
[----:B-1----:R-:W-:-:S07]  /*1190*/  I2FP.F32.U32 R90, R15 ;  /* 0x0000000f005a7245 */ /* 0x002fce0000201000 */
[----:B------:R-:W1:Y:S01]  /*11a0*/  S2UR UR36, SR_CTAID.Z ;  /* 0x00000000002479c3 */ /* 0x000e620000002700 */
[----:B--2---:R-:W-:Y:S01]  /*11b0*/  ISETP.GE.AND P0, PT, R11, 0x1, PT ;  /* 0x000000010b00780c */ /* 0x004fe20003f06270 */
[----:B----4-:R-:W-:Y:S01]  /*11c0*/  IMAD.MOV.U32 R14, RZ, RZ, R9 ;  /* 0x000000ffff0e7224 */ /* 0x010fe200078e0009 */
[----:B------:R-:W-:Y:S01]  /*11d0*/  I2FP.F32.U32 R91, R9 ;  /* 0x00000009005b7245 */ /* 0x000fe20000201000 */
[----:B------:R-:W-:Y:S01]  /*11e0*/  FMUL R90, R90, UR6 ;  /* 0x000000065a5a7c20 */ /* 0x000fe20008400000 */
[----:B------:R-:W2:Y:S03]  /*11f0*/  LDCU UR6, c[0x0][0xb30] ;  /* 0x00016600ff0677ac */ /* 0x000ea60008000800 */
[----:B---3--:R-:W-:Y:S02]  /*1200*/  FMUL R91, R91, UR8 ;  /* 0x000000085b5b7c20 */ /* 0x008fe40008400000 */
[----:B------:R-:W3:Y:S08]  /*1210*/  F2I.U32.TRUNC.NTZ R90, R90 ;  /* 0x0000005a005a7305 */ /* 0x000ef0000020f000 */
[----:B------:R-:W4:Y:S01]  /*1220*/  F2I.U32.TRUNC.NTZ R91, R91 ;  /* 0x0000005b005b7305 */ /* 0x000f22000020f000 */
[----:B--2---:R-:W-:Y:S01]  /*1230*/  UISETP.NE.AND UP3, UPT, UR6, 0x1, UPT ;  /* 0x000000010600788c */ /* 0x004fe2000bf65270 */
[----:B---3--:R-:W-:-:S05]  /*1240*/  IADD3 R90, PT, PT, -R90, RZ, RZ ;  /* 0x000000ff5a5a7210 */ /* 0x008fca0007ffe1ff */
[----:B------:R-:W-:Y:S01]  /*1250*/  IMAD R90, R0, R90, R15 ;  /* 0x0000005a005a7224 */ /* 0x000fe200078e020f */
[----:B------:R-:W-:Y:S01]  /*1260*/  PRMT R0, RZ, 0x7610, R0 ;  /* 0x00007610ff007816 */ /* 0x000fe20000000000 */
[----:B----4-:R-:W-:-:S04]  /*1270*/  IMAD.MOV R91, RZ, RZ, -R91 ;  /* 0x000000ffff5b7224 */ /* 0x010fc800078e0a5b */
[----:B------:R-:W-:Y:S01]  /*1280*/  IMAD R91, R2, R91, R9 ;  /* 0x0000005b025b7224 */ /* 0x000fe200078e0209 */
[----:B-1----:R-:W-:Y:S06]  /*1290*/  BRA.U UP4, `(.L_x_18) ;  /* 0x0000000104247547 */ /* 0x002fec000b800000 */
[----:B------:R-:W-:Y:S01]  /*12a0*/  ISETP.NE.AND P1, PT, R90, RZ, PT ;  /* 0x000000ff5a00720c */ /* 0x000fe20003f25270 */
[----:B------:R-:W-:Y:S01]  /*12b0*/  IMAD.MOV.U32 R0, RZ, RZ, 0x3 ;  /* 0x00000003ff007424 */ /* 0x000fe200078e00ff */
[C---:B------:R-:W-:Y:S02]  /*12c0*/  LOP3.LUT R2, R91.reuse, 0xfffffffe, RZ, 0xc0, !PT ;  /* 0xfffffffe5b027812 */ /* 0x040fe400078ec0ff */
[----:B------:R-:W-:Y:S02]  /*12d0*/  ISETP.LT.U32.OR P1, PT, R91, 0x2, !P1 ;  /* 0x000000025b00780c */ /* 0x000fe40004f21470 */
[----:B------:R-:W-:Y:S02]  /*12e0*/  SHF.L.U32 R0, R0, R2, RZ ;  /* 0x0000000200007219 */ /* 0x000fe400000006ff */
[----:B------:R-:W-:Y:S02]  /*12f0*/  SEL R4, RZ, 0x1, !P1 ;  /* 0x00000001ff047807 */ /* 0x000fe40004800000 */
[----:B------:R-:W-:-:S05]  /*1300*/  SEL R3, RZ, 0x2, !P1 ;  /* 0x00000002ff037807 */ /* 0x000fca0004800000 */
[----:B------:R-:W-:-:S05]  /*1310*/  IMAD.IADD R3, R4, 0x1, R3 ;  /* 0x0000000104037824 */ /* 0x000fca00078e0203 */
[----:B------:R-:W-:Y:S02]  /*1320*/  PRMT R8, R3, 0x7610, R8 ;  /* 0x0000761003087816 */ /* 0x000fe40000000008 */
.L_x_18:
[----:B------:R-:W-:Y:S05]  /*1330*/  @!P0 BRA `(.L_x_19) ;  /* 0x0000000000b88947 */ /* 0x000fea0003800000 */
[----:B------:R-:W1:Y:S01]  /*1340*/  LDC.64 R4, c[0x0][0xb18] ;  /* 0x0002c600ff047b82 */ /* 0x000e620000000a00 */
[----:B------:R-:W-:-:S07]  /*1350*/  ISETP.NE.AND P0, PT, R11, 0x1, PT ;  /* 0x000000010b00780c */ /* 0x000fce0003f05270 */
[----:B------:R-:W2:Y:S08]  /*1360*/  LDC R14, c[0x0][0xb0c] ;  /* 0x0002c300ff0e7b82 */ /* 0x000eb00000000800 */
[----:B------:R-:W3:Y:S08]  /*1370*/  LDC R16, c[0x0][0x370] ;  /* 0x0000dc00ff107b82 */ /* 0x000ef00000000800 */
[----:B------:R-:W4:Y:S01]  /*1380*/  LDC R13, c[0x0][0x374] ;  /* 0x0000dd00ff0d7b82 */ /* 0x000f220000000800 */
[----:B-1----:R-:W-:-:S07]  /*1390*/  ISETP.NE.AND P1, PT, R4, 0x1, PT ;  /* 0x000000010400780c */ /* 0x002fce0003f25270 */
[----:B------:R-:W3:Y:S01]  /*13a0*/  LDC.64 R6, c[0x0][0xb10] ;  /* 0x0002c400ff067b82 */ /* 0x000ee20000000a00 */
[----:B--2---:R-:W-:-:S07]  /*13b0*/  ISETP.NE.AND P2, PT, R14, 0x1, PT ;  /* 0x000000010e00780c */ /* 0x004fce0003f45270 */
[----:B------:R-:W1:Y:S08]  /*13c0*/  LDC R12, c[0x0][0xb20] ;  /* 0x0002c800ff0c7b82 */ /* 0x000e700000000800 */
[----:B------:R-:W2:Y:S01]  /*13d0*/  LDC.64 R2, c[0x0][0xb28] ;  /* 0x0002ca00ff027b82 */ /* 0x000ea20000000a00 */
[----:B----4-:R-:W-:-:S04]  /*13e0*/  IMAD.HI.U32 R17, R13, R5, RZ ;  /* 0x000000050d117227 */ /* 0x010fc800078e00ff */
[----:B------:R-:W-:-:S04]  /*13f0*/  IMAD.HI.U32 R5, R15, R5, RZ ;  /* 0x000000050f057227 */ /* 0x000fc800078e00ff */
[----:B---3--:R-:W-:-:S05]  /*1400*/  IMAD.HI.U32 R18, R16, R6, RZ ;  /* 0x0000000610127227 */ /* 0x008fca00078e00ff */
[-C--:B------:R-:W-:Y:S01]  /*1410*/  @P2 SHF.R.U32.HI R16, RZ, R7.reuse, R18 ;  /* 0x00000007ff102219 */ /* 0x080fe20000011612 */
[----:B------:R-:W-:Y:S01]  /*1420*/  IMAD.HI.U32 R18, R9, R6, RZ ;  /* 0x0000000609127227 */ /* 0x000fe200078e00ff */
[-C--:B-1----:R-:W-:Y:S02]  /*1430*/  @P1 SHF.R.U32.HI R13, RZ, R12.reuse, R17 ;  /* 0x0000000cff0d1219 */ /* 0x082fe40000011611 */
[----:B------:R-:W-:Y:S02]  /*1440*/  SHF.R.U32.HI R5, RZ, R12, R5 ;  /* 0x0000000cff057219 */ /* 0x000fe40000011605 */
[----:B------:R-:W-:Y:S02]  /*1450*/  SHF.R.U32.HI R18, RZ, R7, R18 ;  /* 0x00000007ff127219 */ /* 0x000fe40000011612 */
[----:B------:R-:W-:Y:S01]  /*1460*/  SEL R5, R15, R5, !P1 ;  /* 0x000000050f057207 */ /* 0x000fe20004800000 */
[----:B--2---:R-:W-:Y:S01]  /*1470*/  IMAD.HI.U32 R17, R13, R2, RZ ;  /* 0x000000020d117227 */ /* 0x004fe200078e00ff */
[----:B------:R-:W-:-:S03]  /*1480*/  SEL R18, R9, R18, !P2 ;  /* 0x0000001209127207 */ /* 0x000fc60005000000 */
[----:B------:R-:W-:Y:S01]  /*1490*/  IMAD.HI.U32 R6, R16, R2, RZ ;  /* 0x0000000210067227 */ /* 0x000fe200078e00ff */
[----:B------:R-:W-:-:S04]  /*14a0*/  @P0 SHF.R.U32.HI R13, RZ, R3, R17 ;  /* 0x00000003ff0d0219 */ /* 0x000fc80000011611 */
[----:B------:R-:W-:Y:S01]  /*14b0*/  @P0 SHF.R.U32.HI R16, RZ, R3, R6 ;  /* 0x00000003ff100219 */ /* 0x000fe20000011606 */
[----:B------:R-:W-:-:S04]  /*14c0*/  IMAD R13, R13, R11, RZ ;  /* 0x0000000b0d0d7224 */ /* 0x000fc800078e02ff */
[----:B------:R-:W-:Y:S01]  /*14d0*/  IMAD R6, R16, R11, RZ ;  /* 0x0000000b10067224 */ /* 0x000fe200078e02ff */
[----:B------:R-:W-:-:S04]  /*14e0*/  ISETP.GE.AND P1, PT, R5, R13, PT ;  /* 0x0000000d0500720c */ /* 0x000fc80003f26270 */
[----:B------:R-:W-:Y:S01]  /*14f0*/  ISETP.GE.OR P1, PT, R18, R6, P1 ;  /* 0x000000061200720c */ /* 0x000fe20000f26670 */
[----:B------:R-:W-:-:S05]  /*1500*/  IMAD.HI.U32 R6, R5, R2, RZ ;  /* 0x0000000205067227 */ /* 0x000fca00078e00ff */
[----:B------:R-:W-:-:S04]  /*1510*/  SHF.R.U32.HI R6, RZ, R3, R6 ;  /* 0x00000003ff067219 */ /* 0x000fc80000011606 */
[----:B------:R-:W-:-:S03]  /*1520*/  SEL R6, R5, R6, !P0 ;  /* 0x0000000605067207 */ /* 0x000fc60004000000 */
[----:B------:R-:W-:Y:S01]  /*1530*/  @!P1 IMAD.HI.U32 R7, R18, R2, RZ ;  /* 0x0000000212079227 */ /* 0x000fe200078e00ff */
[----:B------:R-:W-:-:S04]  /*1540*/  IADD3 R2, PT, PT, -R6, RZ, RZ ;  /* 0x000000ff06027210 */ /* 0x000fc80007ffe1ff */
[----:B------:R-:W-:Y:S01]  /*1550*/  @!P1 SHF.R.U32.HI R3, RZ, R3, R7 ;  /* 0x00000003ff039219 */ /* 0x000fe20000011607 */
[----:B------:R-:W-:Y:S01]  /*1560*/  IMAD R2, R11, R2, R5 ;  /* 0x000000020b027224 */ /* 0x000fe200078e0205 */
[----:B------:R-:W-:Y:S02]  /*1570*/  IADD3 R7, PT, PT, -R5, RZ, RZ ;  /* 0x000000ff05077210 */ /* 0x000fe40007ffe1ff */
[----:B------:R-:W-:-:S03]  /*1580*/  @!P1 SEL R3, R18, R3, !P0 ;  /* 0x0000000312039207 */ /* 0x000fc60004000000 */
[----:B------:R-:W-:Y:S02]  /*1590*/  IMAD R7, R4, R7, R15 ;  /* 0x0000000704077224 */ /* 0x000fe400078e020f */
[--C-:B------:R-:W-:Y:S02]  /*15a0*/  @!P1 IMAD.IADD R6, R6, 0x1, -R3.reuse ;  /* 0x0000000106069824 */ /* 0x100fe400078e0a03 */
[----:B------:R-:W-:Y:S01]  /*15b0*/  @!P1 IMAD R3, R2, R16, R3 ;  /* 0x0000001002039224 */ /* 0x000fe200078e0203 */
[----:B------:R-:W-:Y:S01]  /*15c0*/  IADD3 R2, PT, PT, -R18, RZ, RZ ;  /* 0x000000ff12027210 */ /* 0x000fe20007ffe1ff */
[----:B------:R-:W-:Y:S02]  /*15d0*/  @!P1 IMAD R5, R6, R11, R18 ;  /* 0x0000000b06059224 */ /* 0x000fe400078e0212 */
[----:B------:R-:W-:Y:S02]  /*15e0*/  @!P1 IMAD.MOV.U32 R18, RZ, RZ, R3 ;  /* 0x000000ffff129224 */ /* 0x000fe400078e0003 */
[----:B------:R-:W-:-:S02]  /*15f0*/  IMAD R2, R14, R2, R9 ;  /* 0x000000020e027224 */ /* 0x000fc400078e0209 */
[----:B------:R-:W-:Y:S02]  /*1600*/  IMAD R15, R5, R4, R7 ;  /* 0x00000004050f7224 */ /* 0x000fe400078e0207 */
[----:B------:R-:W-:Y:S02]  /*1610*/  IMAD R14, R18, R14, R2 ;  /* 0x0000000e120e7224 */ /* 0x000fe400078e0202 */
.L_x_19:
[----:B------:R-:W-:Y:S05]  /*1620*/  BRA.U UP3, `(.L_x_20) ;  /* 0x0000000103407547 */ /* 0x000fea000b800000 */
[----:B------:R-:W1:Y:S08]  /*1630*/  LDC.64 R4, c[0x0][0xb10] ;  /* 0x0002c400ff047b82 */ /* 0x000e700000000a00 */
[----:B------:R-:W2:Y:S08]  /*1640*/  LDC.64 R2, c[0x0][0xb18] ;  /* 0x0002c600ff027b82 */ /* 0x000eb00000000a00 */
[----:B------:R-:W3:Y:S08]  /*1650*/  LDC R6, c[0x0][0xb20] ;  /* 0x0002c800ff067b82 */ /* 0x000ef00000000800 */
[----:B------:R-:W4:Y:S01]  /*1660*/  LDC R7, c[0x0][0xb0c] ;  /* 0x0002c300ff077b82 */ /* 0x000f220000000800 */
[----:B-1----:R-:W-:-:S05]  /*1670*/  IMAD.HI.U32 R4, R14, R4, RZ ;  /* 0x000000040e047227 */ /* 0x002fca00078e00ff */
[----:B------:R-:W-:Y:S01]  /*1680*/  SHF.R.U32.HI R4, RZ, R5, R4 ;  /* 0x00000005ff047219 */ /* 0x000fe20000011604 */
[----:B--2---:R-:W-:Y:S01]  /*1690*/  IMAD.HI.U32 R3, R15, R3, RZ ;  /* 0x000000030f037227 */ /* 0x004fe200078e00ff */
[----:B------:R-:W-:-:S04]  /*16a0*/  ISETP.NE.AND P0, PT, R2, 0x1, PT ;  /* 0x000000010200780c */ /* 0x000fc80003f05270 */
[----:B---3--:R-:W-:-:S04]  /*16b0*/  SHF.R.U32.HI R3, RZ, R6, R3 ;  /* 0x00000006ff037219 */ /* 0x008fc80000011603 */
[----:B------:R-:W-:Y:S02]  /*16c0*/  SEL R3, R15, R3, !P0 ;  /* 0x000000030f037207 */ /* 0x000fe40004000000 */
[----:B----4-:R-:W-:-:S04]  /*16d0*/  ISETP.NE.AND P1, PT, R7, 0x1, PT ;  /* 0x000000010700780c */ /* 0x010fc80003f25270 */
[----:B------:R-:W-:-:S05]  /*16e0*/  SEL R5, R14, R4, !P1 ;  /* 0x000000040e057207 */ /* 0x000fca0004800000 */
[----:B------:R-:W-:Y:S02]  /*16f0*/  IMAD.IADD R4, R3, 0x1, -R5 ;  /* 0x0000000103047824 */ /* 0x000fe400078e0a05 */
[----:B------:R-:W-:Y:S02]  /*1700*/  IMAD.IADD R3, R5, 0x1, -R3 ;  /* 0x0000000105037824 */ /* 0x000fe400078e0a03 */
[----:B------:R-:W-:Y:S02]  /*1710*/  IMAD R14, R4, R7, R14 ;  /* 0x00000007040e7224 */ /* 0x000fe400078e020e */
[----:B------:R-:W-:Y:S02]  /*1720*/  IMAD R15, R3, R2, R15 ;  /* 0x00000002030f7224 */ /* 0x000fe400078e020f */
.L_x_20:
[----:B------:R-:W-:Y:S05]  /*1730*/  BRA.U !UP1, `(.L_x_21) ;  /* 0x00000001090c7547 */ /* 0x000fea000b800000 */
[----:B------:R-:W-:Y:S01]  /*1740*/  UCGABAR_WAIT ;  /* 0x0000000000007dc7 */ /* 0x000fe20008000000 */
[----:B------:R-:W-:Y:S01]  /*1750*/  CCTL.IVALL ;  /* 0x00000000ff00798f */ /* 0x000fe20002000000 */
[----:B------:R-:W-:Y:S05]  /*1760*/  BRA `(.L_x_22) ;  /* 0x0000000000047947 */ /* 0x000fea0003800000 */
.L_x_21:
[----:B------:R-:W-:Y:S06]  /*1770*/  BAR.SYNC.DEFER_BLOCKING 0x0 ;  /* 0x0000000000007b1d */ /* 0x000fec0000010000 */
.L_x_22:
[----:B------:R-:W-:Y:S05]  /*1780*/  BRA.U UP2, `(.L_x_23) ;  /* 0x0000001902f47547 */ /* 0x000fea000b800000 */
[----:B------:R-:W1:Y:S01]  /*1790*/  LDCU UR15, c[0x0][0x38c] ;  /* 0x00007180ff0f77ac */ /* 0x000e620008000800 */
[----:B------:R-:W2:Y:S01]  /*17a0*/  LDC R8, c[0x0][0x370] ;  /* 0x0000dc00ff087b82 */ /* 0x000ea20000000800 */
[C---:B------:R-:W-:Y:S01]  /*17b0*/  IMAD.SHL.U32 R19, R9.reuse, 0x20, RZ ;  /* 0x0000002009137824 */ /* 0x040fe200078e00ff */
[----:B------:R-:W-:Y:S01]  /*17c0*/  PLOP3.LUT P1, PT, PT, PT, UP5, 0x80, 0x8 ;  /* 0x000000000008781c */ /* 0x000fe20003f2f058 */
[----:B------:R-:W-:Y:S01]  /*17d0*/  UISETP.NE.AND UP1, UPT, UR10, URZ, UPT ;  /* 0x000000ff0a00728c */ /* 0x000fe2000bf25270 */
[----:B------:R-:W-:Y:S01]  /*17e0*/  ISETP.NE.AND P4, PT, R10, RZ, P5 ;  /* 0x000000ff0a00720c */ /* 0x000fe20002f85270 */
[----:B------:R-:W-:Y:S01]  /*17f0*/  IMAD.SHL.U32 R18, R9, 0x80, RZ ;  /* 0x0000008009127824 */ /* 0x000fe200078e00ff */
[----:B------:R-:W-:Y:S01]  /*1800*/  PLOP3.LUT P1, PT, P1, PT, PT, 0x8, 0x80 ;  /* 0x000000000080781c */ /* 0x000fe20000f2e170 */
[----:B------:R-:W-:Y:S01]  /*1810*/  IMAD.MOV.U32 R17, RZ, RZ, 0x1 ;  /* 0x00000001ff117424 */ /* 0x000fe200078e00ff */
[----:B------:R-:W3:Y:S01]  /*1820*/  LDC R0, c[0x0][0x374] ;  /* 0x0000dd00ff007b82 */ /* 0x000ee20000000800 */
[----:B------:R-:W-:Y:S01]  /*1830*/  IMAD.MOV.U32 R16, RZ, RZ, RZ ;  /* 0x000000ffff107224 */ /* 0x000fe200078e00ff */
[----:B------:R-:W-:Y:S01]  /*1840*/  CS2R R12, SRZ ;  /* 0x00000000000c7805 */ /* 0x000fe2000001ff00 */
[----:B------:R-:W-:Y:S01]  /*1850*/  IMAD.MOV.U32 R11, RZ, RZ, 0x1 ;  /* 0x00000001ff0b7424 */ /* 0x000fe200078e00ff */
[----:B------:R-:W-:Y:S01]  /*1860*/  LOP3.LUT R19, R19, 0x20, RZ, 0xc0, !PT ;  /* 0x0000002013137812 */ /* 0x000fe200078ec0ff */
[----:B------:R-:W4:Y:S01]  /*1870*/  LDCU.64 UR24, c[0x0][0x348] ;  /* 0x00006900ff1877ac */ /* 0x000f220008000a00 */
[----:B-1----:R-:W-:-:S02]  /*1880*/  UIADD3 UR4, UPT, UPT, UR15, 0x1f, URZ ;  /* 0x0000001f0f047890 */ /* 0x002fc4000fffe0ff */
[----:B------:R-:W-:Y:S02]  /*1890*/  USEL UR7, UR7, 0x2, UP1 ;  /* 0x0000000207077887 */ /* 0x000fe40008800000 */
[----:B------:R-:W-:Y:S01]  /*18a0*/  USHF.R.S32.HI UR22, URZ, 0x1f, UR4 ;  /* 0x0000001fff167899 */ /* 0x000fe20008011404 */
[----:B------:R-:W-:-:S03]  /*18b0*/  UMOV UR13, URZ ;  /* 0x000000ff000d7c82 */ /* 0x000fc60008000000 */
[----:B------:R-:W-:Y:S02]  /*18c0*/  ULEA.HI UR22, UR22, UR4, URZ, 0x5 ;  /* 0x0000000416167291 */ /* 0x000fe4000f8f28ff */
[----:B------:R-:W-:Y:S02]  /*18d0*/  UIADD3 UR4, UPT, UPT, UR15, -0x1, URZ ;  /* 0xffffffff0f047890 */ /* 0x000fe4000fffe0ff */
[----:B------:R-:W-:Y:S02]  /*18e0*/  USHF.R.S32.HI UR22, URZ, 0x5, UR22 ;  /* 0x00000005ff167899 */ /* 0x000fe40008011416 */
[----:B------:R-:W-:Y:S02]  /*18f0*/  UISETP.GE.U32.AND UP2, UPT, UR4, -0x3f, UPT ;  /* 0xffffffc10400788c */ /* 0x000fe4000bf46070 */
[----:B------:R-:W-:Y:S02]  /*1900*/  UISETP.LT.U32.AND UP0, UPT, UR22, 0x14, UPT ;  /* 0x000000141600788c */ /* 0x000fe4000bf01070 */
[----:B------:R-:W-:-:S02]  /*1910*/  UIADD3 UR15, UPT, UPT, UR15, 0x3e, URZ ;  /* 0x0000003e0f0f7890 */ /* 0x000fc4000fffe0ff */
[----:B------:R-:W-:-:S04]  /*1920*/  USEL UR21, UR22, 0x14, UP0 ;  /* 0x0000001416157887 */ /* 0x000fc80008000000 */
[----:B------:R-:W-:Y:S02]  /*1930*/  UIADD3 UR6, UPT, UPT, UR21, -0x1, URZ ;  /* 0xffffffff15067890 */ /* 0x000fe4000fffe0ff */
[----:B------:R-:W-:Y:S02]  /*1940*/  @UP2 UIADD3 UR6, UPT, UPT, UR21, URZ, URZ ;  /* 0x000000ff15062290 */ /* 0x000fe4000fffe0ff */
[----:B------:R-:W-:Y:S02]  /*1950*/  UIADD3 UR14, UPT, UPT, UR22, -UR21, URZ ;  /* 0x80000015160e7290 */ /* 0x000fe4000fffe0ff */
[----:B------:R-:W-:Y:S02]  /*1960*/  UIADD3 UR5, UPT, UPT, UR6, 0x1, URZ ;  /* 0x0000000106057890 */ /* 0x000fe4000fffe0ff */
[----:B--2-4-:R-:W-:-:S12]  /*1970*/  UIADD3 UR6, UPT, UPT, -UR6, URZ, URZ ;  /* 0x000000ff06067290 */ /* 0x014fd8000fffe1ff */
.L_x_43:
[----:B------:R-:W-:Y:S01]  /*1980*/  UISETP.NE.AND UP0, UPT, UR37, URZ, UPT ;  /* 0x000000ff2500728c */ /* 0x000fe2000bf05270 */
[----:B------:R-:W1:Y:S08]  /*1990*/  S2UR UR37, SR_CgaCtaId ;  /* 0x00000000002579c3 */ /* 0x000e700000008800 */
[----:B------:R-:W-:Y:S05]  /*19a0*/  BRA.U UP0, `(.L_x_24) ;  /* 0x0000000100347547 */ /* 0x000fea000b800000 */
[----:B------:R-:W2:Y:S01]  /*19b0*/  S2R R2, SR_CgaCtaId ;  /* 0x0000000000027919 */ /* 0x000ea20000008800 */
[----:B------:R-:W-:-:S04]  /*19c0*/  MOV R3, 0x400 ;  /* 0x0000040000037802 */ /* 0x000fc80000000f00 */
[----:B--2---:R-:W-:Y:S02]  /*19d0*/  LEA R2, R2, R3, 0x18 ;  /* 0x0000000302027211 */ /* 0x004fe400078ec0ff */
[----:B------:R-:W-:-:S03]  /*19e0*/  SHF.L.U32 R3, R11, 0x1f, RZ ;  /* 0x0000001f0b037819 */ /* 0x000fc600000006ff */
[----:B------:R-:W-:-:S04]  /*19f0*/  IMAD R2, R12, 0x8, R2 ;  /* 0x000000080c027824 */ /* 0x000fc800078e0202 */
[----:B------:R-:W2:Y:S02]  /*1a00*/  SYNCS.PHASECHK.TRANS64.TRYWAIT P0, [R2+URZ+0x1f0], R3 ;  /* 0x0001f003020075a7 */ /* 0x000ea400080011ff */
[----:B--2---:R-:W-:Y:S05]  /*1a10*/  @!P0 BRA `(.L_x_25) ;  /* 0x0000006c00148947 */ /* 0x004fea0003800000 */
.L_x_150:
[----:B------:R-:W-:Y:S01]  /*1a20*/  VIADD R12, R12, 0x1 ;  /* 0x000000010c0c7836 */ /* 0x000fe20000000000 */
[----:B------:R2:W-:Y:S04]  /*1a30*/  SYNCS.ARRIVE.TRANS64.A1T0 RZ, [R2+URZ+0x1e0], RZ ;  /* 0x0001e0ff02ff79a7 */ /* 0x0005e800081000ff */
[----:B------:R-:W-:-:S04]  /*1a40*/  ISETP.NE.AND P0, PT, R12, 0x2, PT ;  /* 0x000000020c00780c */ /* 0x000fc80003f05270 */
[----:B------:R-:W-:Y:S02]  /*1a50*/  SEL R12, R12, RZ, P0 ;  /* 0x000000ff0c0c7207 */ /* 0x000fe40000000000 */
[----:B--2---:R-:W-:-:S04]  /*1a60*/  SEL R2, RZ, 0x1, P0 ;  /* 0x00000001ff027807 */ /* 0x004fc80000000000 */
[----:B------:R-:W-:-:S07]  /*1a70*/  LOP3.LUT R11, R11, R2, RZ, 0x3c, !PT ;  /* 0x000000020b0b7212 */ /* 0x000fce00078e3cff */
.L_x_24:
[----:B------:R-:W-:Y:S01]  /*1a80*/  UMOV UR4, 0x400 ;  /* 0x0000040000047882 */ /* 0x000fe20000000000 */
[----:B------:R-:W-:Y:S01]  /*1a90*/  SHF.L.U32 R2, R17, 0x1f, RZ ;  /* 0x0000001f11027819 */ /* 0x000fe200000006ff */
[----:B-1----:R-:W-:Y:S01]  /*1aa0*/  ULEA UR4, UR37, UR4, 0x18 ;  /* 0x0000000425047291 */ /* 0x002fe2000f8ec0ff */
[----:B------:R-:W-:Y:S01]  /*1ab0*/  R2UR UR35, R18 ;  /* 0x00000000122372ca */ /* 0x000fe200000e0000 */
[----:B------:R-:W-:Y:S01]  /*1ac0*/  UISETP.GE.U32.AND UP0, UPT, UR15, 0x3f, UPT ;  /* 0x0000003f0f00788c */ /* 0x000fe2000bf06070 */
[----:B------:R-:W-:Y:S01]  /*1ad0*/  R2UR UR11, R19 ;  /* 0x00000000130b72ca */ /* 0x000fe200000e0000 */
[----:B------:R-:W-:Y:S01]  /*1ae0*/  ULEA UR8, UR13, UR4, 0x3 ;  /* 0x000000040d087291 */ /* 0x000fe2000f8e18ff */
[----:B------:R-:W-:-:S08]  /*1af0*/  UMOV UR23, URZ ;  /* 0x000000ff00177c82 */ /* 0x000fd00008000000 */
[----:B------:R1:W2:Y:S01]  /*1b00*/  SYNCS.PHASECHK.TRANS64.TRYWAIT P0, [UR8+0xa0], R2 ;  /* 0x0000a002ff0075a7 */ /* 0x0002a20008001108 */
[----:B------:R-:W-:-:S13]  /*1b10*/  R2UR UR8, R15 ;  /* 0x000000000f0872ca */ /* 0x000fda00000e0000 */
[----:B------:R-:W-:Y:S01]  /*1b20*/  ULEA UR11, UR8, UR11, 0x6 ;  /* 0x0000000b080b7291 */ /* 0x000fe2000f8e30ff */
[----:B-1----:R-:W-:-:S05]  /*1b30*/  LEA.HI R2, R14, R14, RZ, 0x1 ;  /* 0x0000000e0e027211 */ /* 0x002fca00078f08ff */
[----:B------:R-:W-:-:S05]  /*1b40*/  IMAD.SHL.U32 R2, R2, 0x80, RZ ;  /* 0x0000008002027824 */ /* 0x000fca00078e00ff */
[----:B------:R-:W-:-:S04]  /*1b50*/  LOP3.LUT R2, R2, 0xffffff00, RZ, 0xc0, !PT ;  /* 0xffffff0002027812 */ /* 0x000fc800078ec0ff */
[----:B------:R-:W-:-:S13]  /*1b60*/  R2UR UR9, R2 ;  /* 0x00000000020972ca */ /* 0x000fda00000e0000 */
[----:B------:R-:W-:Y:S01]  /*1b70*/  ULOP3.LUT UR35, UR9, 0x80, UR35, 0xf8, !UPT ;  /* 0x0000008009237892 */ /* 0x000fe2000f8ef823 */
[----:B------:R-:W-:Y:S11]  /*1b80*/  BRA.U !UP0, `(.L_x_26) ;  /* 0x0000000108c07547 */ /* 0x000ff6000b800000 */
[----:B------:R-:W-:Y:S01]  /*1b90*/  UMOV UR16, UR6 ;  /* 0x0000000600107c82 */ /* 0x000fe20008000000 */
[----:B------:R-:W-:Y:S01]  /*1ba0*/  UMOV UR17, UR13 ;  /* 0x0000000d00117c82 */ /* 0x000fe20008000000 */
[----:B------:R-:W-:-:S05]  /*1bb0*/  UMOV UR34, URZ ;  /* 0x000000ff00227c82 */ /* 0x000fca0008000000 */
.L_x_32:
[----:B------:R-:W-:Y:S01]  /*1bc0*/  ULEA UR33, UR17, UR4, 0x3 ;  /* 0x0000000411217291 */ /* 0x000fe2000f8e18ff */
[----:B------:R-:W-:Y:S01]  /*1bd0*/  @P5 MOV R3, 0x5000 ;  /* 0x0000500000035802 */ /* 0x000fe20000000f00 */
[----:B-12-4-:R-:W-:Y:S10]  /*1be0*/  @P0 BRA `(.L_x_27) ;  /* 0x00000000000c0947 */ /* 0x016ff40003800000 */
[----:B------:R-:W-:-:S04]  /*1bf0*/  SHF.L.U32 R4, R17, 0x1f, RZ ;  /* 0x0000001f11047819 */ /* 0x000fc800000006ff */
[----:B------:R-:W1:Y:S02]  /*1c00*/  SYNCS.PHASECHK.TRANS64.TRYWAIT P0, [UR33+0xa0], R4 ;  /* 0x0000a004ff0075a7 */ /* 0x000e640008001121 */
[----:B-1----:R-:W-:Y:S05]  /*1c10*/  @!P0 BRA `(.L_x_28) ;  /* 0x0000006800a88947 */ /* 0x002fea0003800000 */
.L_x_27:
[----:B------:R2:W-:Y:S01]  /*1c20*/  @P5 SYNCS.ARRIVE.TRANS64 RZ, [UR33], R3 ;  /* 0x00000003ffff59a7 */ /* 0x0005e20008000021 */
[----:B------:R-:W-:Y:S02]  /*1c30*/  ULOP3.LUT UR8, UR7, 0x2, URZ, 0xfc, !UPT ;  /* 0x0000000207087892 */ /* 0x000fe4000f8efcff */
[----:B------:R-:W-:Y:S02]  /*1c40*/  UIADD3 UR16, UPT, UPT, UR16, 0x1, URZ ;  /* 0x0000000110107890 */ /* 0x000fe4000fffe0ff */
[----:B------:R-:W-:Y:S02]  /*1c50*/  UISETP.NE.AND UP0, UPT, UR8, 0x2, UPT ;  /* 0x000000020800788c */ /* 0x000fe4000bf05270 */
[----:B------:R-:W-:-:S07]  /*1c60*/  UISETP.NE.AND UP2, UPT, UR16, 0x1, UPT ;  /* 0x000000011000788c */ /* 0x000fce000bf45270 */
[----:B------:R-:W-:Y:S05]  /*1c70*/  BRA.U UP0, `(.L_x_29) ;  /* 0x0000000100047547 */ /* 0x000fea000b800000 */
[----:B------:R-:W-:Y:S05]  /*1c80*/  BPT.TRAP 0x1 ;  /* 0x000000040000795c */ /* 0x000fea0000300000 */
.L_x_29:
[----:B------:R-:W-:Y:S04]  /*1c90*/  BSSY.RECONVERGENT B0, `(.L_x_30) ;  /* 0x0000003000007945 */ /* 0x000fe80003800200 */
[----:B------:R-:W-:Y:S05]  /*1ca0*/  @!P4 BRA `(.L_x_31) ;  /* 0x000000000004c947 */ /* 0x000fea0003800000 */
[----:B------:R-:W-:Y:S05]  /*1cb0*/  BPT.TRAP 0x1 ;  /* 0x000000040000795c */ /* 0x000fea0000300000 */
.L_x_31:
[----:B------:R-:W-:Y:S05]  /*1cc0*/  BSYNC.RECONVERGENT B0 ;  /* 0x0000000000007941 */ /* 0x000fea0003800200 */
.L_x_30:
[----:B------:R-:W-:Y:S02]  /*1cd0*/  UIADD3 UR13, UPT, UPT, UR17, 0x1, URZ ;  /* 0x00000001110d7890 */ /* 0x000fe4000fffe0ff */
[----:B------:R-:W-:Y:S02]  /*1ce0*/  ULEA UR32, UR17, UR4, 0xd ;  /* 0x0000000411207291 */ /* 0x000fe4000f8e68ff */
[----:B------:R-:W-:Y:S02]  /*1cf0*/  UISETP.NE.AND UP0, UPT, UR13, 0x14, UPT ;  /* 0x000000140d00788c */ /* 0x000fe4000bf05270 */
[----:B------:R-:W-:Y:S02]  /*1d00*/  UIADD3 UR28, UP1, UPT, UR24, 0x80, URZ ;  /* 0x00000080181c7890 */ /* 0x000fe4000ff3e0ff */
[----:B------:R-:W-:Y:S02]  /*1d10*/  USEL UR9, URZ, 0x1, UP0 ;  /* 0x00000001ff097887 */ /* 0x000fe40008000000 */
[----:B------:R-:W-:-:S02]  /*1d20*/  USEL UR13, UR13, URZ, UP0 ;  /* 0x000000ff0d0d7287 */ /* 0x000fc40008000000 */
[----:B------:R-:W-:Y:S02]  /*1d30*/  UIADD3 UR26, UP0, UPT, UR24, 0x180, URZ ;  /* 0x00000180181a7890 */ /* 0x000fe4000ff1e0ff */
[----:B------:R-:W-:Y:S01]  /*1d40*/  ULEA UR8, UR13, UR4, 0x3 ;  /* 0x000000040d087291 */ /* 0x000fe2000f8e18ff */
[----:B------:R-:W-:Y:S01]  /*1d50*/  LOP3.LUT R17, R17, UR9, RZ, 0x3c, !PT ;  /* 0x0000000911117c12 */ /* 0x000fe2000f8e3cff */
[----:B------:R-:W-:Y:S02]  /*1d60*/  ULOP3.LUT UR33, UR33, 0xfefffff8, URZ, 0xc0, !UPT ;  /* 0xfefffff821217892 */ /* 0x000fe4000f8ec0ff */
[----:B------:R-:W-:Y:S01]  /*1d70*/  UIADD3.X UR29, UPT, UPT, URZ, UR25, URZ, UP1, !UPT ;  /* 0x00000019ff1d7290 */ /* 0x000fe20008ffe4ff */
[----:B-1----:R-:W-:Y:S01]  /*1d80*/  SHF.L.U32 R2, R17, 0x1f, RZ ;  /* 0x0000001f11027819 */ /* 0x002fe200000006ff */
[----:B------:R-:W-:Y:S02]  /*1d90*/  UIADD3 UR32, UPT, UPT, UR32, 0x6600, URZ ;  /* 0x0000660020207890 */ /* 0x000fe4000fffe0ff */
[----:B------:R-:W-:Y:S01]  /*1da0*/  UIADD3.X UR27, UPT, UPT, URZ, UR25, URZ, UP0, !UPT ;  /* 0x00000019ff1b7290 */ /* 0x000fe200087fe4ff */
[----:B------:R1:W4:Y:S01]  /*1db0*/  SYNCS.PHASECHK.TRANS64.TRYWAIT P0, [UR8+0xa0], R2 ;  /* 0x0000a002ff0075a7 */ /* 0x0003220008001108 */
[----:B------:R-:W-:Y:S01]  /*1dc0*/  ULEA UR8, UR17, UR4, 0xb ;  /* 0x0000000411087291 */ /* 0x000fe2000f8e58ff */
[----:B------:R-:W-:Y:S01]  /*1dd0*/  UMOV UR18, 0x0 ;  /* 0x0000000000127882 */ /* 0x000fe20000000000 */
[----:B------:R-:W-:-:S02]  /*1de0*/  UMOV UR19, 0x10000000 ;  /* 0x1000000000137882 */ /* 0x000fc40000000000 */
[----:B------:R-:W-:Y:S01]  /*1df0*/  UIADD3 UR8, UPT, UPT, UR8, 0x2e600, URZ ;  /* 0x0002e60008087890 */ /* 0x000fe2000fffe0ff */
[----:B------:R2:W-:Y:S01]  /*1e00*/  UTMALDG.3D.2CTA [UR32], [UR28], desc[UR18] ;  /* 0x000012201c0075b4 */ /* 0x0005e20008211000 */
[----:B------:R-:W-:Y:S01]  /*1e10*/  UMOV UR10, UR34 ;  /* 0x00000022000a7c82 */ /* 0x000fe20008000000 */
[----:B------:R-:W-:Y:S01]  /*1e20*/  UMOV UR12, UR36 ;  /* 0x00000024000c7c82 */ /* 0x000fe20008000000 */
[----:B------:R-:W-:Y:S01]  /*1e30*/  UMOV UR9, UR33 ;  /* 0x0000002100097c82 */ /* 0x000fe20008000000 */
[----:B------:R-:W-:Y:S01]  /*1e40*/  UMOV UR23, UR5 ;  /* 0x0000000500177c82 */ /* 0x000fe20008000000 */
[----:B------:R-:W-:-:S03]  /*1e50*/  UMOV UR17, UR13 ;  /* 0x0000000d00117c82 */ /* 0x000fc60008000000 */
[----:B------:R1:W-:Y:S01]  /*1e60*/  UTMALDG.3D.2CTA [UR8], [UR26], desc[UR18] ;  /* 0x000012081a0075b4 */ /* 0x0003e20008211000 */
[----:B--2---:R-:W-:Y:S01]  /*1e70*/  UIADD3 UR34, UPT, UPT, UR34, 0x20, URZ ;  /* 0x0000002022227890 */ /* 0x004fe2000fffe0ff */
[----:B------:R-:W-:Y:S11]  /*1e80*/  BRA.U UP2, `(.L_x_32) ;  /* 0xfffffffd024c7547 */ /* 0x000ff6000b83ffff */
.L_x_26:
[----:B-1----:R-:W-:Y:S01]  /*1e90*/  ULEA UR8, UR13, UR4, 0x3 ;  /* 0x000000040d087291 */ /* 0x002fe2000f8e18ff */
[----:B------:R-:W-:Y:S01]  /*1ea0*/  SHF.L.U32 R2, R17, 0x1f, RZ ;  /* 0x0000001f11027819 */ /* 0x000fe200000006ff */
[----:B------:R-:W-:Y:S01]  /*1eb0*/  @!P1 SYNCS.ARRIVE.TRANS64.A1T0 RZ, [UR4+0x178], RZ ;  /* 0x000178ffffff99a7 */ /* 0x000fe20008100004 */
[----:B------:R-:W-:-:S06]  /*1ec0*/  UISETP.GT.AND UP0, UPT, UR22, UR21, UPT ;  /* 0x000000151600728c */ /* 0x000fcc000bf04270 */
[----:B--2-4-:R1:W2:Y:S03]  /*1ed0*/  SYNCS.PHASECHK.TRANS64.TRYWAIT P0, [UR8+0xa0], R2 ;  /* 0x0000a002ff0075a7 */ /* 0x0142a60008001108 */
[----:B------:R-:W-:Y:S05]  /*1ee0*/  BRA.U !UP0, `(.L_x_33) ;  /* 0x0000000108c07547 */ /* 0x000fea000b800000 */
[----:B------:R-:W-:Y:S01]  /*1ef0*/  UIADD3 UR26, UPT, UPT, UR14, UR23, URZ ;  /* 0x000000170e1a7290 */ /* 0x000fe2000fffe0ff */
[----:B------:R-:W-:-:S11]  /*1f00*/  UMOV UR27, UR13 ;  /* 0x0000000d001b7c82 */ /* 0x000fd60008000000 */
.L_x_39:
[----:B------:R-:W-:Y:S01]  /*1f10*/  ULEA UR17, UR27, UR4, 0x3 ;  /* 0x000000041b117291 */ /* 0x000fe2000f8e18ff */
[----:B--2---:R-:W-:Y:S01]  /*1f20*/  @P5 MOV R3, 0x5000 ;  /* 0x0000500000035802 */ /* 0x004fe20000000f00 */
[----:B-12---:R-:W-:Y:S10]  /*1f30*/  @P0 BRA `(.L_x_34) ;  /* 0x00000000000c0947 */ /* 0x006ff40003800000 */
[----:B------:R-:W-:-:S04]  /*1f40*/  SHF.L.U32 R4, R17, 0x1f, RZ ;  /* 0x0000001f11047819 */ /* 0x000fc800000006ff */
[----:B------:R-:W2:Y:S02]  /*1f50*/  SYNCS.PHASECHK.TRANS64.TRYWAIT P0, [UR17+0xa0], R4 ;  /* 0x0000a004ff0075a7 */ /* 0x000ea40008001111 */
[----:B--2---:R-:W-:Y:S05]  /*1f60*/  @!P0 BRA `(.L_x_35) ;  /* 0x0000006400ec8947 */ /* 0x004fea0003800000 */
.L_x_34:
[----:B------:R2:W-:Y:S01]  /*1f70*/  @P5 SYNCS.ARRIVE.TRANS64 RZ, [UR17], R3 ;  /* 0x00000003ffff59a7 */ /* 0x0005e20008000011 */
[----:B------:R-:W-:-:S04]  /*1f80*/  ULOP3.LUT UR8, UR7, 0x2, URZ, 0xfc, !UPT ;  /* 0x0000000207087892 */ /* 0x000fc8000f8efcff */
[----:B------:R-:W-:-:S09]  /*1f90*/  UISETP.NE.AND UP0, UPT, UR8, 0x2, UPT ;  /* 0x000000020800788c */ /* 0x000fd2000bf05270 */
[----:B------:R-:W-:Y:S05]  /*1fa0*/  BRA.U UP0, `(.L_x_36) ;  /* 0x0000000100047547 */ /* 0x000fea000b800000 */
[----:B------:R-:W-:Y:S05]  /*1fb0*/  BPT.TRAP 0x1 ;  /* 0x000000040000795c */ /* 0x000fea0000300000 */
.L_x_36:
[----:B------:R-:W-:Y:S04]  /*1fc0*/  BSSY.RECONVERGENT B0, `(.L_x_37) ;  /* 0x0000003000007945 */ /* 0x000fe80003800200 */
[----:B------:R-:W-:Y:S05]  /*1fd0*/  @!P4 BRA `(.L_x_38) ;  /* 0x000000000004c947 */ /* 0x000fea0003800000 */
[----:B------:R-:W-:Y:S05]  /*1fe0*/  BPT.TRAP 0x1 ;  /* 0x000000040000795c */ /* 0x000fea0000300000 */
.L_x_38:
[----:B------:R-:W-:Y:S05]  /*1ff0*/  BSYNC.RECONVERGENT B0 ;  /* 0x0000000000007941 */ /* 0x000fea0003800200 */
.L_x_37:
        /* <DEDUP_REMOVED lines=9> */
[----:B------:R-:W-:Y:S02]  /*2090*/  USHF.L.U32 UR18, UR23, 0x5, URZ ;  /* 0x0000000517127899 */ /* 0x000fe400080006ff */
[----:B------:R-:W-:Y:S01]  /*20a0*/  ULOP3.LUT UR17, UR17, 0xfefffff8, URZ, 0xc0, !UPT ;  /* 0xfefffff811117892 */ /* 0x000fe2000f8ec0ff */
[----:B-1----:R-:W-:Y:S01]  /*20b0*/  SHF.L.U32 R2, R17, 0x1f, RZ ;  /* 0x0000001f11027819 */ /* 0x002fe200000006ff */
[----:B------:R-:W-:Y:S02]  /*20c0*/  UIADD3 UR16, UPT, UPT, UR16, 0x6600, URZ ;  /* 0x0000660010107890 */ /* 0x000fe4000fffe0ff */
[----:B------:R-:W-:Y:S01]  /*20d0*/  UIADD3.X UR33, UPT, UPT, URZ, UR25, URZ, UP1, !UPT ;  /* 0x00000019ff217290 */ /* 0x000fe20008ffe4ff */
[----:B------:R4:W1:Y:S01]  /*20e0*/  SYNCS.PHASECHK.TRANS64.TRYWAIT P0, [UR8+0xa0], R2 ;  /* 0x0000a002ff0075a7 */ /* 0x0008620008001108 */
[----:B------:R-:W-:-:S02]  /*20f0*/  ULEA UR8, UR27, UR4, 0xb ;  /* 0x000000041b087291 */ /* 0x000fc4000f8e58ff */
[----:B------:R-:W-:Y:S02]  /*2100*/  UIADD3.X UR31, UPT, UPT, URZ, UR25, URZ, UP0, !UPT ;  /* 0x00000019ff1f7290 */ /* 0x000fe400087fe4ff */
[----:B------:R-:W-:Y:S01]  /*2110*/  UIADD3 UR8, UPT, UPT, UR8, 0x2e600, URZ ;  /* 0x0002e60008087890 */ /* 0x000fe2000fffe0ff */
[----:B------:R-:W-:Y:S01]  /*2120*/  UMOV UR28, 0x0 ;  /* 0x00000000001c7882 */ /* 0x000fe20000000000 */
[----:B------:R-:W-:Y:S01]  /*2130*/  UMOV UR29, 0x10000000 ;  /* 0x10000000001d7882 */ /* 0x000fe20000000000 */
[----:B------:R-:W-:Y:S01]  /*2140*/  UMOV UR19, UR35 ;  /* 0x0000002300137c82 */ /* 0x000fe20008000000 */
[----:B------:R-:W-:Y:S01]  /*2150*/  UMOV UR20, UR36 ;  /* 0x0000002400147c82 */ /* 0x000fe20008000000 */
[----:B------:R-:W-:Y:S01]  /*2160*/  UMOV UR12, UR36 ;  /* 0x00000024000c7c82 */ /* 0x000fe20008000000 */
[----:B------:R-:W-:Y:S01]  /*2170*/  UMOV UR9, UR17 ;  /* 0x0000001100097c82 */ /* 0x000fe20008000000 */
[----:B------:R-:W-:Y:S01]  /*2180*/  UMOV UR10, UR18 ;  /* 0x00000012000a7c82 */ /* 0x000fe20008000000 */
[----:B------:R4:W-:Y:S01]  /*2190*/  UTMALDG.3D.2CTA [UR16], [UR32], desc[UR28] ;  /* 0x00001c10200075b4 */ /* 0x0009e20008211000 */
[----:B------:R-:W-:Y:S01]  /*21a0*/  UIADD3 UR23, UPT, UPT, UR23, 0x1, URZ ;  /* 0x0000000117177890 */ /* 0x000fe2000fffe0ff */
[----:B------:R-:W-:-:S03]  /*21b0*/  UMOV UR27, UR13 ;  /* 0x0000000d001b7c82 */ /* 0x000fc60008000000 */
[----:B------:R-:W-:Y:S01]  /*21c0*/  UISETP.NE.AND UP0, UPT, UR23, UR26, UPT ;  /* 0x0000001a1700728c */ /* 0x000fe2000bf05270 */
[----:B------:R4:W-:Y:S08]  /*21d0*/  UTMALDG.3D.2CTA [UR8], [UR30], desc[UR28] ;  /* 0x00001c081e0075b4 */ /* 0x0009f00008211000 */
[----:B----4-:R-:W-:Y:S05]  /*21e0*/  BRA.U UP0, `(.L_x_39) ;  /* 0xfffffffd00487547 */ /* 0x010fea000b83ffff */
.L_x_33:
[C---:B-1----:R-:W-:Y:S01]  /*21f0*/  LEA R2, R16.reuse, UR4, 0x3 ;  /* 0x0000000410027c11 */ /* 0x042fe2000f8e18ff */
[----:B------:R-:W-:Y:S01]  /*2200*/  NOP ;  /* 0x0000000000007918 */ /* 0x000fe20000000000 */
[----:B--2---:R-:W-:Y:S02]  /*2210*/  SHF.L.U32 R3, R13, 0x1f, RZ ;  /* 0x0000001f0d037819 */ /* 0x004fe400000006ff */
[----:B------:R-:W-:Y:S02]  /*2220*/  LEA R4, R16, UR4, 0x4 ;  /* 0x0000000410047c11 */ /* 0x000fe4000f8e20ff */
[----:B------:R-:W1:Y:S02]  /*2230*/  SYNCS.PHASECHK.TRANS64.TRYWAIT P0, [R2+URZ+0x180], R3 ;  /* 0x00018003020075a7 */ /* 0x000e6400080011ff */
[----:B-1----:R-:W-:Y:S05]  /*2240*/  @!P0 BRA `(.L_x_40) ;  /* 0x00000064004c8947 */ /* 0x002fea0003800000 */
.L_x_153:
[----:B------:R-:W2:Y:S01]  /*2250*/  LDS.128 R4, [R4+0x210] ;  /* 0x0002100004047984 */ /* 0x000ea20000000c00 */
[----:B------:R-:W-:Y:S01]  /*2260*/  ISETP.GE.AND P0, PT, R40, 0x1, PT ;  /* 0x000000012800780c */ /* 0x000fe20003f06270 */
[----:B-1----:R-:W-:Y:S01]  /*2270*/  VIADD R2, R2, 0x190 ;  /* 0x0000019002027836 */ /* 0x002fe20000000000 */
[----:B------:R-:W-:Y:S01]  /*2280*/  @!PT LDS RZ, [RZ] ;  /* 0x00000000fffff984 */ /* 0x000fe20000000800 */
[----:B------:R-:W-:Y:S01]  /*2290*/  @!PT LDS RZ, [RZ] ;  /* 0x00000000fffff984 */ /* 0x000fe20000000800 */
[----:B------:R-:W-:Y:S01]  /*22a0*/  @!PT LDS RZ, [RZ] ;  /* 0x00000000fffff984 */ /* 0x000fe20000000800 */
[----:B------:R-:W-:Y:S01]  /*22b0*/  @!PT LDS RZ, [RZ] ;  /* 0x00000000fffff984 */ /* 0x000fe20000000800 */
[----:B------:R1:W-:Y:S06]  /*22c0*/  MEMBAR.ALL.CTA ;  /* 0x0000000000007992 */ /* 0x0003ec0000008000 */
[----:B-1----:R-:W1:Y:S01]  /*22d0*/  FENCE.VIEW.ASYNC.S ;  /* 0x00000000000073c6 */ /* 0x002e620000000000 */
[----:B------:R-:W-:-:S04]  /*22e0*/  PRMT R2, RZ, 0x654, R2 ;  /* 0x00000654ff027816 */ /* 0x000fc80000000002 */
[----:B-1----:R1:W-:Y:S01]  /*22f0*/  SYNCS.ARRIVE.TRANS64.RED.A1T0 RZ, [R2+URZ], RZ ;  /* 0x000000ff02ff79a7 */ /* 0x0023e200081004ff */
[----:B--2---:R-:W-:-:S13]  /*2300*/  LOP3.LUT P2, RZ, R6, 0x1, RZ, 0xc0, !PT ;  /* 0x0000000106ff7812 */ /* 0x004fda000784c0ff */
[----:B------:R-:W-:Y:S01]  /*2310*/  @P2 SHF.R.U32.HI R3, RZ, 0x10, R5 ;  /* 0x00000010ff032819 */ /* 0x000fe20000011605 */
[----:B------:R-:W-:Y:S01]  /*2320*/  VOTEU.ANY UP0, P2 ;  /* 0x0000000000ff7886 */ /* 0x000fe20001000100 */
[----:B------:R-:W-:Y:S02]  /*2330*/  @P2 MOV R10, R4 ;  /* 0x00000004000a2202 */ /* 0x000fe40000000f00 */
[----:B------:R-:W-:Y:S02]  /*2340*/  @P2 R2UR.BROADCAST UR8, R3 ;  /* 0x00000000030822ca */ /* 0x000fe400008e0000 */
[----:B------:R-:W-:-:S11]  /*2350*/  @P2 LOP3.LUT R9, R5, 0xffff, RZ, 0xc0, !PT ;  /* 0x0000ffff05092812 */ /* 0x000fd600078ec0ff */
[----:B------:R-:W-:Y:S01]  /*2360*/  @UP0 UMOV UR36, UR8 ;  /* 0x0000000800240c82 */ /* 0x000fe20008000000 */
[----:B-1----:R-:W-:Y:S05]  /*2370*/  @!P0 BRA `(.L_x_41) ;  /* 0x0000000000b88947 */ /* 0x002fea0003800000 */
[----:B------:R-:W3:Y:S01]  /*2380*/  LDC.64 R4, c[0x0][0xb18] ;  /* 0x0002c600ff047b82 */ /* 0x000ee20000000a00 */
[----:B------:R-:W-:-:S07]  /*2390*/  ISETP.NE.AND P3, PT, R40, 0x1, PT ;  /* 0x000000012800780c */ /* 0x000fce0003f65270 */
[----:B------:R-:W1:Y:S08]  /*23a0*/  LDC.64 R6, c[0x0][0xb10] ;  /* 0x0002c400ff067b82 */ /* 0x000e700000000a00 */
[----:B------:R-:W2:Y:S08]  /*23b0*/  LDC R14, c[0x0][0xb20] ;  /* 0x0002c800ff0e7b82 */ /* 0x000eb00000000800 */
[----:B------:R-:W4:Y:S01]  /*23c0*/  LDC R15, c[0x0][0xb0c] ;  /* 0x0002c300ff0f7b82 */ /* 0x000f220000000800 */
[----:B---3--:R-:W-:Y:S01]  /*23d0*/  IMAD.HI.U32 R21, R0, R5, RZ ;  /* 0x0000000500157227 */ /* 0x008fe200078e00ff */
[----:B------:R-:W-:-:S03]  /*23e0*/  ISETP.NE.AND P0, PT, R4, 0x1, PT ;  /* 0x000000010400780c */ /* 0x000fc60003f05270 */
[----:B------:R-:W-:-:S03]  /*23f0*/  IMAD.HI.U32 R5, R9, R5, RZ ;  /* 0x0000000509057227 */ /* 0x000fc600078e00ff */
[----:B------:R-:W3:Y:S01]  /*2400*/  LDC.64 R2, c[0x0][0xb28] ;  /* 0x0002ca00ff027b82 */ /* 0x000ee20000000a00 */
[----:B-1----:R-:W-:-:S04]  /*2410*/  IMAD.HI.U32 R22, R8, R6, RZ ;  /* 0x0000000608167227 */ /* 0x002fc800078e00ff */
[----:B------:R-:W-:Y:S01]  /*2420*/  IMAD.HI.U32 R23, R10, R6, RZ ;  /* 0x000000060a177227 */ /* 0x000fe200078e00ff */
[----:B------:R-:W-:Y:S02]  /*2430*/  SHF.R.U32.HI R22, RZ, R7, R22 ;  /* 0x00000007ff167219 */ /* 0x000fe40000011616 */
[-C--:B--2---:R-:W-:Y:S02]  /*2440*/  SHF.R.U32.HI R21, RZ, R14.reuse, R21 ;  /* 0x0000000eff157219 */ /* 0x084fe40000011615 */
[----:B------:R-:W-:Y:S02]  /*2450*/  SHF.R.U32.HI R5, RZ, R14, R5 ;  /* 0x0000000eff057219 */ /* 0x000fe40000011605 */
[----:B------:R-:W-:Y:S02]  /*2460*/  SEL R21, R0, R21, !P0 ;  /* 0x0000001500157207 */ /* 0x000fe40004000000 */
[----:B------:R-:W-:Y:S02]  /*2470*/  SHF.R.U32.HI R23, RZ, R7, R23 ;  /* 0x00000007ff177219 */ /* 0x000fe40000011617 */
[----:B----4-:R-:W-:-:S02]  /*2480*/  ISETP.NE.AND P1, PT, R15, 0x1, PT ;  /* 0x000000010f00780c */ /* 0x010fc40003f25270 */
[----:B------:R-:W-:Y:S02]  /*2490*/  SEL R5, R9, R5, !P0 ;  /* 0x0000000509057207 */ /* 0x000fe40004000000 */
[----:B------:R-:W-:Y:S02]  /*24a0*/  SEL R22, R8, R22, !P1 ;  /* 0x0000001608167207 */ /* 0x000fe40004800000 */
[----:B------:R-:W-:Y:S01]  /*24b0*/  SEL R23, R10, R23, !P1 ;  /* 0x000000170a177207 */ /* 0x000fe20004800000 */
[----:B---3--:R-:W-:-:S04]  /*24c0*/  IMAD.HI.U32 R20, R21, R2, RZ ;  /* 0x0000000215147227 */ /* 0x008fc800078e00ff */
        /* <DEDUP_REMOVED lines=10> */
[----:B------:R-:W-:-:S04]  /*2570*/  @!P0 IMAD.HI.U32 R7, R23, R2, RZ ;  /* 0x0000000217078227 */ /* 0x000fc800078e00ff */
[----:B------:R-:W-:Y:S01]  /*2580*/  IMAD.MOV R2, RZ, RZ, -R6 ;  /* 0x000000ffff027224 */ /* 0x000fe200078e0a06 */
[----:B------:R-:W-:Y:S02]  /*2590*/  @!P0 SHF.R.U32.HI R3, RZ, R3, R7 ;  /* 0x00000003ff038219 */ /* 0x000fe40000011607 */
[----:B------:R-:W-:Y:S01]  /*25a0*/  IADD3 R7, PT, PT, -R5, RZ, RZ ;  /* 0x000000ff05077210 */ /* 0x000fe20007ffe1ff */
[----:B------:R-:W-:Y:S01]  /*25b0*/  IMAD R2, R40, R2, R5 ;  /* 0x0000000228027224 */ /* 0x000fe200078e0205 */
        /* <DEDUP_REMOVED lines=10> */
.L_x_41:
[----:B------:R-:W1:Y:S02]  /*2660*/  LDCU UR8, c[0x0][0xb30] ;  /* 0x00016600ff0877ac */ /* 0x000e640008000800 */
[----:B-1----:R-:W-:-:S09]  /*2670*/  UISETP.NE.AND UP0, UPT, UR8, 0x1, UPT ;  /* 0x000000010800788c */ /* 0x002fd2000bf05270 */
[----:B------:R-:W-:Y:S05]  /*2680*/  BRA.U UP0, `(.L_x_42) ;  /* 0x0000000100407547 */ /* 0x000fea000b800000 */
[----:B------:R-:W1:Y:S08]  /*2690*/  LDC.64 R4, c[0x0][0xb10] ;  /* 0x0002c400ff047b82 */ /* 0x000e700000000a00 */
[----:B------:R-:W2:Y:S08]  /*26a0*/  LDC.64 R2, c[0x0][0xb18] ;  /* 0x0002c600ff027b82 */ /* 0x000eb00000000a00 */
[----:B------:R-:W4:Y:S08]  /*26b0*/  LDC R6, c[0x0][0xb20] ;  /* 0x0002c800ff067b82 */ /* 0x000f300000000800 */
[----:B------:R-:W3:Y:S01]  /*26c0*/  LDC R7, c[0x0][0xb0c] ;  /* 0x0002c300ff077b82 */ /* 0x000ee20000000800 */
[----:B-1----:R-:W-:-:S05]  /*26d0*/  IMAD.HI.U32 R4, R10, R4, RZ ;  /* 0x000000040a047227 */ /* 0x002fca00078e00ff */
[----:B------:R-:W-:Y:S01]  /*26e0*/  SHF.R.U32.HI R4, RZ, R5, R4 ;  /* 0x00000005ff047219 */ /* 0x000fe20000011604 */
[----:B--2---:R-:W-:Y:S01]  /*26f0*/  IMAD.HI.U32 R3, R9, R3, RZ ;  /* 0x0000000309037227 */ /* 0x004fe200078e00ff */
[----:B------:R-:W-:-:S04]  /*2700*/  ISETP.NE.AND P0, PT, R2, 0x1, PT ;  /* 0x000000010200780c */ /* 0x000fc80003f05270 */
[----:B----4-:R-:W-:-:S04]  /*2710*/  SHF.R.U32.HI R3, RZ, R6, R3 ;  /* 0x00000006ff037219 */ /* 0x010fc80000011603 */
[----:B------:R-:W-:Y:S02]  /*2720*/  SEL R3, R9, R3, !P0 ;  /* 0x0000000309037207 */ /* 0x000fe40004000000 */
[----:B---3--:R-:W-:-:S04]  /*2730*/  ISETP.NE.AND P1, PT, R7, 0x1, PT ;  /* 0x000000010700780c */ /* 0x008fc80003f25270 */
[----:B------:R-:W-:-:S05]  /*2740*/  SEL R4, R10, R4, !P1 ;  /* 0x000000040a047207 */ /* 0x000fca0004800000 */
[----:B------:R-:W-:Y:S02]  /*2750*/  IMAD.IADD R5, R3, 0x1, -R4 ;  /* 0x0000000103057824 */ /* 0x000fe400078e0a04 */
[----:B------:R-:W-:Y:S02]  /*2760*/  IMAD.IADD R3, R4, 0x1, -R3 ;  /* 0x0000000104037824 */ /* 0x000fe400078e0a03 */
[----:B------:R-:W-:Y:S02]  /*2770*/  IMAD R10, R5, R7, R10 ;  /* 0x00000007050a7224 */ /* 0x000fe400078e020a */
[----:B------:R-:W-:-:S07]  /*2780*/  IMAD R9, R3, R2, R9 ;  /* 0x0000000203097224 */ /* 0x000fce00078e0209 */
.L_x_42:
[----:B------:R-:W-:Y:S01]  /*2790*/  VIADD R16, R16, 0x1 ;  /* 0x0000000110107836 */ /* 0x000fe20000000000 */
[----:B------:R-:W-:Y:S01]  /*27a0*/  PLOP3.LUT P1, PT, PT, PT, PT, 0x80, 0x8 ;  /* 0x000000000008781c */ /* 0x000fe20003f2f070 */
[----:B------:R-:W-:Y:S02]  /*27b0*/  IMAD.IADD R14, R10, 0x1, R91 ;  /* 0x000000010a0e7824 */ /* 0x000fe400078e025b */
[----:B------:R-:W-:Y:S01]  /*27c0*/  IMAD.IADD R15, R9, 0x1, R90 ;  /* 0x00000001090f7824 */ /* 0x000fe200078e025a */
[----:B------:R-:W-:-:S04]  /*27d0*/  ISETP.NE.AND P0, PT, R16, 0x2, PT ;  /* 0x000000021000780c */ /* 0x000fc80003f05270 */
[----:B------:R-:W-:Y:S02]  /*27e0*/  SEL R2, RZ, 0x1, P0 ;  /* 0x00000001ff027807 */ /* 0x000fe40000000000 */
[----:B------:R-:W-:Y:S02]  /*27f0*/  SEL R16, R16, RZ, P0 ;  /* 0x000000ff10107207 */ /* 0x000fe40000000000 */
[----:B------:R-:W-:Y:S01]  /*2800*/  LOP3.LUT R13, R13, R2, RZ, 0x3c, !PT ;  /* 0x000000020d0d7212 */ /* 0x000fe200078e3cff */
[----:B------:R-:W-:Y:S06]  /*2810*/  @P2 BRA `(.L_x_43) ;  /* 0xfffffff000582947 */ /* 0x000fec000383ffff */
[----:B------:R-:W-:Y:S01]  /*2820*/  UIADD3 UR4, UPT, UPT, UR4, 0xa0, URZ ;  /* 0x000000a004047890 */ /* 0x000fe2000fffe0ff */
[----:B------:R-:W-:-:S03]  /*2830*/  SHF.L.U32 R2, R17, 0x1f, RZ ;  /* 0x0000001f11027819 */ /* 0x000fc600000006ff */
[----:B------:R-:W-:-:S09]  /*2840*/  ULEA UR5, UR13, UR4, 0x3 ;  /* 0x000000040d057291 */ /* 0x000fd2000f8e18ff */
[----:B------:R-:W1:Y:S02]  /*2850*/  SYNCS.PHASECHK.TRANS64.TRYWAIT P0, [UR5], R2 ;  /* 0x00000002ff0075a7 */ /* 0x000e640008001105 */
[----:B-1----:R-:W-:Y:S05]  /*2860*/  @!P0 BRA `(.L_x_44) ;  /* 0x0000005c00d88947 */ /* 0x002fea0003800000 */
.L_x_155:
[----:B------:R-:W-:-:S04]  /*2870*/  UIADD3 UR6, UPT, UPT, UR13, 0x1, URZ ;  /* 0x000000010d067890 */ /* 0x000fc8000fffe0ff */
[----:B------:R-:W-:-:S04]  /*2880*/  UISETP.NE.AND UP0, UPT, UR6, 0x14, UPT ;  /* 0x000000140600788c */ /* 0x000fc8000bf05270 */
[----:B------:R-:W-:Y:S02]  /*2890*/  USEL UR7, URZ, 0x1, UP0 ;  /* 0x00000001ff077887 */ /* 0x000fe40008000000 */
[----:B------:R-:W-:-:S04]  /*28a0*/  USEL UR6, UR6, URZ, UP0 ;  /* 0x000000ff06067287 */ /* 0x000fc80008000000 */
[----:B------:R-:W-:Y:S01]  /*28b0*/  ULEA UR5, UR6, UR4, 0x3 ;  /* 0x0000000406057291 */ /* 0x000fe2000f8e18ff */
[----:B-1----:R-:W-:-:S04]  /*28c0*/  LOP3.LUT R2, R17, UR7, RZ, 0x3c, !PT ;  /* 0x0000000711027c12 */ /* 0x002fc8000f8e3cff */
[----:B------:R-:W-:-:S04]  /*28d0*/  SHF.L.U32 R3, R2, 0x1f, RZ ;  /* 0x0000001f02037819 */ /* 0x000fc800000006ff */
[----:B------:R-:W1:Y:S02]  /*28e0*/  SYNCS.PHASECHK.TRANS64.TRYWAIT P0, [UR5], R3 ;  /* 0x00000003ff0075a7 */ /* 0x000e640008001105 */
[----:B-1----:R-:W-:Y:S05]  /*28f0*/  @!P0 BRA `(.L_x_45) ;  /* 0x0000005c00cc8947 */ /* 0x002fea0003800000 */
.L_x_157:
[----:B------:R-:W-:-:S04]  /*2900*/  UIADD3 UR6, UPT, UPT, UR6, 0x1, URZ ;  /* 0x0000000106067890 */ /* 0x000fc8000fffe0ff */
[----:B------:R-:W-:-:S04]  /*2910*/  UISETP.NE.AND UP0, UPT, UR6, 0x14, UPT ;  /* 0x000000140600788c */ /* 0x000fc8000bf05270 */
[----:B------:R-:W-:Y:S02]  /*2920*/  USEL UR7, URZ, 0x1, UP0 ;  /* 0x00000001ff077887 */ /* 0x000fe40008000000 */
[----:B------:R-:W-:-:S04]  /*2930*/  USEL UR6, UR6, URZ, UP0 ;  /* 0x000000ff06067287 */ /* 0x000fc80008000000 */
[----:B------:R-:W-:Y:S01]  /*2940*/  ULEA UR5, UR6, UR4, 0x3 ;  /* 0x0000000406057291 */ /* 0x000fe2000f8e18ff */
[----:B------:R-:W-:-:S04]  /*2950*/  LOP3.LUT R2, R2, UR7, RZ, 0x3c, !PT ;  /* 0x0000000702027c12 */ /* 0x000fc8000f8e3cff */
[----:B-1----:R-:W-:-:S04]  /*2960*/  SHF.L.U32 R3, R2, 0x1f, RZ ;  /* 0x0000001f02037819 */ /* 0x002fc800000006ff */
[----:B------:R-:W1:Y:S02]  /*2970*/  SYNCS.PHASECHK.TRANS64.TRYWAIT P0, [UR5], R3 ;  /* 0x00000003ff0075a7 */ /* 0x000e640008001105 */
[----:B-1----:R-:W-:Y:S05]  /*2980*/  @!P0 BRA `(.L_x_46) ;  /* 0x0000005c00c08947 */ /* 0x002fea0003800000 */
.L_x_159:
        /* <DEDUP_REMOVED lines=9> */
.L_x_161:
        /* <DEDUP_REMOVED lines=9> */
.L_x_163:
        /* <DEDUP_REMOVED lines=9> */
.L_x_165:
        /* <DEDUP_REMOVED lines=9> */
.L_x_167:
        /* <DEDUP_REMOVED lines=9> */
.L_x_169:
        /* <DEDUP_REMOVED lines=9> */
.L_x_171:
        /* <DEDUP_REMOVED lines=9> */
.L_x_173:
        /* <DEDUP_REMOVED lines=9> */
.L_x_175:
        /* <DEDUP_REMOVED lines=9> */
.L_x_177:
        /* <DEDUP_REMOVED lines=9> */
.L_x_179:
        /* <DEDUP_REMOVED lines=9> */
.L_x_181:
        /* <DEDUP_REMOVED lines=9> */
.L_x_183:
        /* <DEDUP_REMOVED lines=9> */
.L_x_185:
        /* <DEDUP_REMOVED lines=9> */
.L_x_187:
        /* <DEDUP_REMOVED lines=9> */
.L_x_189:
        /* <DEDUP_REMOVED lines=9> */
.L_x_191:
[----:B------:R-:W-:-:S04]  /*3290*/  UIADD3 UR6, UPT, UPT, UR6, 0x1, URZ ;  /* 0x0000000106067890 */ /* 0x000fc8000fffe0ff */
[----:B------:R-:W-:-:S04]  /*32a0*/  UISETP.NE.AND UP0, UPT, UR6, 0x14, UPT ;  /* 0x000000140600788c */ /* 0x000fc8000bf05270 */
[----:B------:R-:W-:Y:S02]  /*32b0*/  USEL UR5, URZ, 0x1, UP0 ;  /* 0x00000001ff057887 */ /* 0x000fe40008000000 */
[----:B------:R-:W-:-:S04]  /*32c0*/  USEL UR6, UR6, URZ, UP0 ;  /* 0x000000ff06067287 */ /* 0x000fc80008000000 */
[----:B------:R-:W-:Y:S01]  /*32d0*/  ULEA UR6, UR6, UR4, 0x3 ;  /* 0x0000000406067291 */ /* 0x000fe2000f8e18ff */
[----:B------:R-:W-:-:S04]  /*32e0*/  LOP3.LUT R2, R2, UR5, RZ, 0x3c, !PT ;  /* 0x0000000502027c12 */ /* 0x000fc8000f8e3cff */
[----:B------:R-:W-:Y:S01]  /*32f0*/  SHF.L.U32 R2, R2, 0x1f, RZ ;  /* 0x0000001f02027819 */ /* 0x000fe200000006ff */
[----:B-1-3--:R-:W-:-:S07]  /*3300*/  IMAD.U32 R0, RZ, RZ, UR6 ;  /* 0x00000006ff007e24 */ /* 0x00afce000f8e00ff */
.L_x_63:
[----:B-1----:R1:W2:Y:S02]  /*3310*/  SYNCS.PHASECHK.TRANS64.TRYWAIT P0, [R0+URZ], R2 ;  /* 0x00000002000075a7 */ /* 0x0022a400080011ff */
[----:B--2---:R-:W-:Y:S05]  /*3320*/  @!P0 NANOSLEEP.SYNCS 0x989680 ;  /* 0x009896800000895d */ /* 0x004fea0003900000 */
[----:B------:R-:W2:Y:S02]  /*3330*/  @!P0 SYNCS.PHASECHK.TRANS64 P0, [R0+URZ], R2 ;  /* 0x00000002000085a7 */ /* 0x000ea400080010ff */
[----:B--2---:R-:W-:Y:S05]  /*3340*/  @P0 EXIT ;  /* 0x000000000000094d */ /* 0x004fea0003800000 */
[----:B------:R-:W-:Y:S05]  /*3350*/  BRA `(.L_x_63) ;  /* 0xfffffffc00ec7947 */ /* 0x000fea000383ffff */
.L_x_23:
[----:B------:R-:W-:-:S04]  /*3360*/  UISETP.NE.AND UP1, UPT, UR37, URZ, UPT ;  /* 0x000000ff2500728c */ /* 0x000fc8000bf25270 */
[----:B------:R-:W-:-:S09]  /*3370*/  UISETP.NE.OR UP1, UPT, UR10, 0x1, UP1 ;  /* 0x000000010a00788c */ /* 0x000fd20008f25670 */
[----:B------:R-:W-:Y:S05]  /*3380*/  BRA.U UP1, `(.L_x_64) ;  /* 0x00000005014c7547 */ /* 0x000fea000b800000 */
[----:B------:R-:W-:Y:S01]  /*3390*/  HFMA2 R11, -RZ, RZ, 0, 0 ;  /* 0x00000000ff0b7431 */ /* 0x000fe200000001ff */
[----:B------:R-:W-:Y:S01]  /*33a0*/  ISETP.GE.U32.AND P2, PT, R10, 0x2, PT ;  /* 0x000000020a00780c */ /* 0x000fe20003f46070 */
[----:B------:R-:W-:Y:S01]  /*33b0*/  IMAD.MOV.U32 R12, RZ, RZ, 0x1 ;  /* 0x00000001ff0c7424 */ /* 0x000fe200078e00ff */
[----:B------:R-:W-:Y:S01]  /*33c0*/  CS2R R8, SRZ ;  /* 0x0000000000087805 */ /* 0x000fe2000001ff00 */
[----:B------:R-:W-:Y:S01]  /*33d0*/  IMAD.MOV.U32 R3, RZ, RZ, RZ ;  /* 0x000000ffff037224 */ /* 0x000fe200078e00ff */
[----:B------:R-:W-:Y:S01]  /*33e0*/  UMOV UR4, 0x400 ;  /* 0x0000040000047882 */ /* 0x000fe20000000000 */
[----:B------:R-:W-:Y:S01]  /*33f0*/  UMOV UR6, URZ ;  /* 0x000000ff00067c82 */ /* 0x000fe20008000000 */
[----:B------:R-:W-:-:S12]  /*3400*/  ULEA UR37, UR37, UR4, 0x18 ;  /* 0x0000000425257291 */ /* 0x000fd8000f8ec0ff */
.L_x_68:
[----:B------:R-:W-:Y:S02]  /*3410*/  LEA R0, R3, UR37, 0x3 ;  /* 0x0000002503007c11 */ /* 0x000fe4000f8e18ff */
[----:B------:R-:W-:-:S03]  /*3420*/  SHF.L.U32 R4, R8, 0x1f, RZ ;  /* 0x0000001f08047819 */ /* 0x000fc600000006ff */
[----:B------:R-:W-:Y:S01]  /*3430*/  VIADD R5, R0, 0x1f0 ;  /* 0x000001f000057836 */ /* 0x000fe20000000000 */
[----:B------:R-:W1:Y:S02]  /*3440*/  SYNCS.PHASECHK.TRANS64.TRYWAIT P0, [R0+URZ+0x1e0], R4 ;  /* 0x0001e004000075a7 */ /* 0x000e6400080011ff */
[----:B-1----:R-:W-:Y:S05]  /*3450*/  @!P0 BRA `(.L_x_65) ;  /* 0x0000005800a48947 */ /* 0x002fea0003800000 */
.L_x_192:
[----:B------:R-:W-:Y:S01]  /*3460*/  ULEA UR5, UR6, UR37, 0x3 ;  /* 0x0000002506057291 */ /* 0x000fe2000f8e18ff */
[----:B-1----:R-:W-:Y:S01]  /*3470*/  PRMT R0, RZ, 0x654, R5 ;  /* 0x00000654ff007816 */ /* 0x002fe20000000005 */
[----:B------:R-:W-:Y:S01]  /*3480*/  @!P2 IMAD.MOV.U32 R4, RZ, RZ, 0x10 ;  /* 0x00000010ff04a424 */ /* 0x000fe200078e00ff */
[----:B------:R-:W-:Y:S01]  /*3490*/  SHF.L.U32 R5, R12, 0x1f, RZ ;  /* 0x0000001f0c057819 */ /* 0x000fe200000006ff */
[----:B------:R-:W-:Y:S01]  /*34a0*/  UIADD3 UR4, UPT, UPT, UR5, 0x180, URZ ;  /* 0x0000018005047890 */ /* 0x000fe2000fffe0ff */
[----:B------:R1:W-:Y:S05]  /*34b0*/  SYNCS.ARRIVE.TRANS64.RED.A1T0 RZ, [R0+URZ], RZ ;  /* 0x000000ff00ff79a7 */ /* 0x0003ea00081004ff */
[----:B------:R-:W-:Y:S01]  /*34c0*/  IMAD.U32 R6, RZ, RZ, UR4 ;  /* 0x00000004ff067e24 */ /* 0x000fe2000f8e00ff */
[----:B------:R-:W2:Y:S04]  /*34d0*/  SYNCS.PHASECHK.TRANS64.TRYWAIT P0, [UR5+0x190], R5 ;  /* 0x00019005ff0075a7 */ /* 0x000ea80008001105 */
[----:B------:R-:W-:Y:S01]  /*34e0*/  PRMT R6, R10, 0x654, R6 ;  /* 0x000006540a067816 */ /* 0x000fe20000000006 */
[----:B-12---:R-:W-:Y:S06]  /*34f0*/  @!P0 BRA `(.L_x_66) ;  /* 0x0000005800908947 */ /* 0x006fec0003800000 */
.L_x_194:
[----:B------:R-:W-:Y:S01]  /*3500*/  ULEA UR4, UR6, UR37, 0x4 ;  /* 0x0000002506047291 */ /* 0x000fe2000f8e20ff */
[----:B------:R-:W-:Y:S01]  /*3510*/  SEL R2, R6, R2, !P2 ;  /* 0x0000000206027207 */ /* 0x000fe20005000000 */
[----:B------:R-:W-:Y:S01]  /*3520*/  UIADD3 UR5, UPT, UPT, UR5, 0x180, URZ ;  /* 0x0000018005057890 */ /* 0x000fe2000fffe0ff */
[----:B-1----:R-:W-:Y:S01]  /*3530*/  LEA R0, R11, UR37, 0x3 ;  /* 0x000000250b007c11 */ /* 0x002fe2000f8e18ff */
[----:B------:R-:W-:Y:S01]  /*3540*/  UIADD3 UR4, UPT, UPT, UR4, 0x210, URZ ;  /* 0x0000021004047890 */ /* 0x000fe2000fffe0ff */
[----:B------:R1:W-:Y:S01]  /*3550*/  @!P2 SYNCS.ARRIVE.TRANS64.RED RZ, [R2+URZ], R4 ;  /* 0x0000000402ffa9a7 */ /* 0x0003e200080004ff */
[----:B------:R-:W-:Y:S01]  /*3560*/  UIADD3 UR6, UPT, UPT, UR6, 0x1, URZ ;  /* 0x0000000106067890 */ /* 0x000fe2000fffe0ff */
[----:B------:R-:W-:-:S03]  /*3570*/  VIADD R3, R3, 0x1 ;  /* 0x0000000103037836 */ /* 0x000fc60000000000 */
[----:B------:R-:W-:Y:S02]  /*3580*/  UISETP.NE.AND UP0, UPT, UR6, 0x2, UPT ;  /* 0x000000020600788c */ /* 0x000fe4000bf05270 */
[----:B------:R-:W-:Y:S01]  /*3590*/  ISETP.NE.AND P0, PT, R3, 0x2, PT ;  /* 0x000000020300780c */ /* 0x000fe20003f05270 */
[----:B------:R-:W-:Y:S06]  /*35a0*/  UGETNEXTWORKID.BROADCAST [UR4], [UR5] ;  /* 0x00000000040073ca */ /* 0x000fec0008000100 */
[----:B------:R-:W-:Y:S02]  /*35b0*/  USEL UR4, URZ, 0x1, UP0 ;  /* 0x00000001ff047887 */ /* 0x000fe40008000000 */
[----:B------:R-:W-:-:S04]  /*35c0*/  USEL UR6, UR6, URZ, UP0 ;  /* 0x000000ff06067287 */ /* 0x000fc80008000000 */
[----:B------:R-:W-:Y:S02]  /*35d0*/  LOP3.LUT R12, R12, UR4, RZ, 0x3c, !PT ;  /* 0x000000040c0c7c12 */ /* 0x000fe4000f8e3cff */
[----:B-1----:R-:W-:-:S04]  /*35e0*/  SHF.L.U32 R4, R9, 0x1f, RZ ;  /* 0x0000001f09047819 */ /* 0x002fc800000006ff */
[----:B------:R-:W1:Y:S02]  /*35f0*/  SYNCS.PHASECHK.TRANS64.TRYWAIT P1, [R0+URZ+0x180], R4 ;  /* 0x00018004000075a7 */ /* 0x000e6400080211ff */
[----:B-1----:R-:W-:Y:S05]  /*3600*/  @!P1 BRA `(.L_x_67) ;  /* 0x0000005800649947 */ /* 0x002fea0003800000 */
.L_x_195:
[----:B-1----:R-:W-:Y:S01]  /*3610*/  LEA R4, R11, UR37, 0x4 ;  /* 0x000000250b047c11 */ /* 0x002fe2000f8e20ff */
[----:B------:R-:W-:Y:S01]  /*3620*/  VIADD R0, R0, 0x190 ;  /* 0x0000019000007836 */ /* 0x000fe20000000000 */
[----:B------:R-:W-:Y:S01]  /*3630*/  SEL R3, R3, RZ, P0 ;  /* 0x000000ff03037207 */ /* 0x000fe20000000000 */
[----:B------:R-:W-:-:S03]  /*3640*/  VIADD R11, R11, 0x1 ;  /* 0x000000010b0b7836 */ /* 0x000fc60000000000 */
[----:B------:R-:W1:Y:S01]  /*3650*/  LDS.128 R4, [R4+0x210] ;  /* 0x0002100004047984 */ /* 0x000e620000000c00 */
[----:B------:R-:W-:Y:S02]  /*3660*/  PRMT R0, RZ, 0x654, R0 ;  /* 0x00000654ff007816 */ /* 0x000fe40000000000 */
[C---:B------:R-:W-:Y:S01]  /*3670*/  ISETP.NE.AND P1, PT, R11.reuse, 0x2, PT ;  /* 0x000000020b00780c */ /* 0x040fe20003f25270 */
[----:B------:R-:W-:Y:S01]  /*3680*/  @!PT LDS RZ, [RZ] ;  /* 0x00000000fffff984 */ /* 0x000fe20000000800 */
[----:B------:R-:W-:Y:S01]  /*3690*/  @!PT LDS RZ, [RZ] ;  /* 0x00000000fffff984 */ /* 0x000fe20000000800 */
[----:B------:R-:W-:Y:S01]  /*36a0*/  @!PT LDS RZ, [RZ] ;  /* 0x00000000fffff984 */ /* 0x000fe20000000800 */
[----:B------:R-:W-:Y:S01]  /*36b0*/  @!PT LDS RZ, [RZ] ;  /* 0x00000000fffff984 */ /* 0x000fe20000000800 */
[----:B------:R2:W-:Y:S06]  /*36c0*/  MEMBAR.ALL.CTA ;  /* 0x0000000000007992 */ /* 0x0005ec0000008000 */
[----:B--2---:R-:W2:Y:S01]  /*36d0*/  FENCE.VIEW.ASYNC.S ;  /* 0x00000000000073c6 */ /* 0x004ea20000000000 */
[----:B------:R-:W-:Y:S01]  /*36e0*/  SEL R11, R11, RZ, P1 ;  /* 0x000000ff0b0b7207 */ /* 0x000fe20000800000 */
[----:B--2---:R2:W-:Y:S01]  /*36f0*/  SYNCS.ARRIVE.TRANS64.RED.A1T0 RZ, [R0+URZ], RZ ;  /* 0x000000ff00ff79a7 */ /* 0x0045e200081004ff */
[----:B-1----:R-:W-:-:S02]  /*3700*/  LOP3.LUT P3, RZ, R6, 0x1, RZ, 0xc0, !PT ;  /* 0x0000000106ff7812 */ /* 0x002fc4000786c0ff */
[----:B------:R-:W-:-:S04]  /*3710*/  SEL R4, RZ, 0x1, P1 ;  /* 0x00000001ff047807 */ /* 0x000fc80000800000 */
[----:B------:R-:W-:Y:S02]  /*3720*/  LOP3.LUT R9, R9, R4, RZ, 0x3c, !PT ;  /* 0x0000000409097212 */ /* 0x000fe400078e3cff */
[----:B--2---:R-:W-:-:S04]  /*3730*/  SEL R0, RZ, 0x1, P0 ;  /* 0x00000001ff007807 */ /* 0x004fc80000000000 */
[----:B------:R-:W-:Y:S01]  /*3740*/  LOP3.LUT R8, R8, R0, RZ, 0x3c, !PT ;  /* 0x0000000008087212 */ /* 0x000fe200078e3cff */
[----:B------:R-:W-:Y:S06]  /*3750*/  @P3 BRA `(.L_x_68) ;  /* 0xfffffffc002c3947 */ /* 0x000fec000383ffff */
[----:B------:R-:W-:Y:S01]  /*3760*/  ULEA UR5, UR6, UR37, 0x3 ;  /* 0x0000002506057291 */ /* 0x000fe2000f8e18ff */
[----:B------:R-:W-:-:S08]  /*3770*/  SHF.L.U32 R2, R12, 0x1f, RZ ;  /* 0x0000001f0c027819 */ /* 0x000fd000000006ff */
[----:B------:R-:W1:Y:S02]  /*3780*/  SYNCS.PHASECHK.TRANS64 P0, [UR5+0x190], R2 ;  /* 0x00019002ff0075a7 */ /* 0x000e640008001005 */
[----:B-1----:R-:W-:Y:S05]  /*3790*/  @P0 BRA `(.L_x_69) ;  /* 0x0000000000080947 */ /* 0x002fea0003800000 */
[----:B------:R-:W1:Y:S02]  /*37a0*/  SYNCS.PHASECHK.TRANS64.TRYWAIT P0, [UR5+0x190], R2 ;  /* 0x00019002ff0075a7 */ /* 0x000e640008001105 */
[----:B-1----:R-:W-:Y:S05]  /*37b0*/  @!P0 BRA `(.L_x_70) ;  /* 0x00000058000c8947 */ /* 0x002fea0003800000 */
.L_x_69:
[----:B------:R-:W-:-:S04]  /*37c0*/  UIADD3 UR4, UPT, UPT, UR6, 0x1, URZ ;  /* 0x0000000106047890 */ /* 0x000fc8000fffe0ff */
[----:B------:R-:W-:-:S04]  /*37d0*/  UISETP.NE.AND UP0, UPT, UR4, 0x2, UPT ;  /* 0x000000020400788c */ /* 0x000fc8000bf05270 */
[----:B------:R-:W-:Y:S02]  /*37e0*/  USEL UR7, URZ, 0x1, UP0 ;  /* 0x00000001ff077887 */ /* 0x000fe40008000000 */
[----:B------:R-:W-:-:S04]  /*37f0*/  USEL UR4, UR4, URZ, UP0 ;  /* 0x000000ff04047287 */ /* 0x000fc80008000000 */
[----:B------:R-:W-:Y:S01]  /*3800*/  ULEA UR4, UR4, UR37, 0x3 ;  /* 0x0000002504047291 */ /* 0x000fe2000f8e18ff */
[----:B-1----:R-:W-:-:S04]  /*3810*/  LOP3.LUT R2, R12, UR7, RZ, 0x3c, !PT ;  /* 0x000000070c027c12 */ /* 0x002fc8000f8e3cff */
[----:B------:R-:W-:-:S04]  /*3820*/  SHF.L.U32 R0, R2, 0x1f, RZ ;  /* 0x0000001f02007819 */ /* 0x000fc800000006ff */
[----:B------:R-:W1:Y:S02]  /*3830*/  SYNCS.PHASECHK.TRANS64 P0, [UR4+0x190], R0 ;  /* 0x00019000ff0075a7 */ /* 0x000e640008001004 */
[----:B-1----:R-:W-:Y:S05]  /*3840*/  @P0 EXIT ;  /* 0x000000000000094d */ /* 0x002fea0003800000 */
[----:B------:R-:W-:Y:S02]  /*3850*/  SHF.L.U32 R2, R2, 0x1f, RZ ;  /* 0x0000001f02027819 */ /* 0x000fe400000006ff */
[----:B------:R-:W-:-:S07]  /*3860*/  MOV R0, UR4 ;  /* 0x0000000400007c02 */ /* 0x000fce0008000f00 */
.L_x_71:
[----:B-1----:R1:W2:Y:S02]  /*3870*/  SYNCS.PHASECHK.TRANS64.TRYWAIT P0, [R0+URZ+0x190], R2 ;  /* 0x00019002000075a7 */ /* 0x0022a400080011ff */
[----:B--2---:R-:W-:Y:S05]  /*3880*/  @!P0 NANOSLEEP.SYNCS 0x989680 ;  /* 0x009896800000895d */ /* 0x004fea0003900000 */
[----:B------:R-:W2:Y:S02]  /*3890*/  @!P0 SYNCS.PHASECHK.TRANS64 P0, [R0+URZ+0x190], R2 ;  /* 0x00019002000085a7 */ /* 0x000ea400080010ff */
[----:B--2---:R-:W-:Y:S05]  /*38a0*/  @P0 EXIT ;  /* 0x000000000000094d */ /* 0x004fea0003800000 */
[----:B------:R-:W-:Y:S05]  /*38b0*/  BRA `(.L_x_71) ;  /* 0xfffffffc00ec7947 */ /* 0x000fea000383ffff */
.L_x_64:
[----:B------:R-:W-:Y:S05]  /*38c0*/  BRA.U UP4, `(.L_x_72) ;  /* 0x0000001104a07547 */ /* 0x000fea000b800000 */
[----:B------:R-:W-:Y:S01]  /*38d0*/  UMOV UR6, 0x40 ;  /* 0x0000004000067882 */ /* 0x000fe20000000000 */
[----:B------:R-:W-:Y:S01]  /*38e0*/  NOP ;  /* 0x0000000000007918 */ /* 0x000fe20000000000 */
[----:B------:R-:W-:Y:S01]  /*38f0*/  ULEA UR6, UR37, UR6, 0x18 ;  /* 0x0000000625067291 */ /* 0x000fe2000f8ec0ff */
[----:B------:R-:W-:Y:S02]  /*3900*/  UMOV UR7, 0x400 ;  /* 0x0000040000077882 */ /* 0x000fe40000000000 */
[----:B------:R-:W-:-:S06]  /*3910*/  ULEA UR37, UR37, UR7, 0x18 ;  /* 0x0000000725257291 */ /* 0x000fcc000f8ec0ff */
[----:B------:R-:W1:Y:S02]  /*3920*/  LDS.U8 R2, [UR6+0x1c] ;  /* 0x00001c06ff027984 */ /* 0x000e640008000000 */
[----:B-1----:R-:W-:-:S13]  /*3930*/  ISETP.NE.AND P0, PT, R2, RZ, PT ;  /* 0x000000ff0200720c */ /* 0x002fda0003f05270 */
[----:B------:R-:W-:Y:S05]  /*3940*/  @P0 BRA `(.L_x_73) ;  /* 0x0000000400080947 */ /* 0x000fea0003800000 */
[----:B------:R-:W-:Y:S02]  /*3950*/  UISETP.NE.U32.AND UP0, UPT, UR5, 0x1, UPT ;  /* 0x000000010500788c */ /* 0x000fe4000bf05070 */
[----:B------:R-:W-:-:S07]  /*3960*/  UIADD3 UR8, UPT, UPT, UR6, 0x8, URZ ;  /* 0x0000000806087890 */ /* 0x000fce000fffe0ff */
[----:B------:R-:W-:Y:S05]  /*3970*/  BRA.U !UP0, `(.L_x_74) ;  /* 0x00000001089c7547 */ /* 0x000fea000b800000 */
[----:B------:R-:W-:Y:S01]  /*3980*/  ELECT P0, URZ, PT ;  /* 0x0000000000ff782f */ /* 0x000fe20003800000 */
[----:B------:R-:W-:-:S12]  /*3990*/  BSSY B0, `(.L_x_74) ;  /* 0x0000025000007945 */ /* 0x000fd80003800000 */
[----:B------:R-:W-:Y:S05]  /*39a0*/  @!P0 BRA `(.L_x_75) ;  /* 0x00000000008c8947 */ /* 0x000fea0003800000 */
[----:B------:R-:W-:-:S05]  /*39b0*/  UMOV UR7, 0x10 ;  /* 0x0000001000077882 */ /* 0x000fca0000000000 */
[----:B------:R-:W-:Y:S04]  /*39c0*/  DEPBAR.LE SB1, 0x36 ;  /* 0x00009d800000791a */ /* 0x000fe80000000000 */
[----:B------:R-:W1:Y:S02]  /*39d0*/  UTCATOMSWS.2CTA.FIND_AND_SET.ALIGN UP1, UR7, UR7 ;  /* 0x00000007000775e3 */ /* 0x000e640008220800 */
[----:B-1----:R-:W-:Y:S01]  /*39e0*/  MOV R10, UR7 ;  /* 0x00000007000a7c02 */ /* 0x002fe20008000f00 */
[----:B------:R-:W-:Y:S06]  /*39f0*/  BRA.U UP1, `(.L_x_76) ;  /* 0x0000000101187547 */ /* 0x000fec000b800000 */
.L_x_77:
[----:B------:R-:W-:Y:S05]  /*3a00*/  NANOSLEEP 0x64 ;  /* 0x000000640000795d */ /* 0x000fea0003800000 */
[----:B------:R-:W-:-:S05]  /*3a10*/  UMOV UR7, 0x10 ;  /* 0x0000001000077882 */ /* 0x000fca0000000000 */
[----:B------:R-:W-:Y:S04]  /*3a20*/  DEPBAR.LE SB1, 0x36 ;  /* 0x00009d800000791a */ /* 0x000fe80000000000 */
[----:B------:R-:W1:Y:S02]  /*3a30*/  UTCATOMSWS.2CTA.FIND_AND_SET.ALIGN UP1, UR7, UR7 ;  /* 0x00000007000775e3 */ /* 0x000e640008220800 */
[----:B-1----:R-:W-:Y:S01]  /*3a40*/  MOV R10, UR7 ;  /* 0x00000007000a7c02 */ /* 0x002fe20008000f00 */
[----:B------:R-:W-:Y:S05]  /*3a50*/  BRA.U !UP1, `(.L_x_77) ;  /* 0xfffffffd09e87547 */ /* 0x000fea000b83ffff */
.L_x_76:
[----:B------:R-:W1:Y:S01]  /*3a60*/  LDS R5, [UR6+0x10] ;  /* 0x00001006ff057984 */ /* 0x000e620008000800 */
[----:B------:R-:W-:Y:S01]  /*3a70*/  IMAD.U32 R3, RZ, RZ, UR37 ;  /* 0x00000025ff037e24 */ /* 0x000fe2000f8e00ff */
[----:B------:R-:W-:-:S03]  /*3a80*/  MOV R2, UR4 ;  /* 0x0000000400027c02 */ /* 0x000fc60008000f00 */
[----:B------:R-:W-:Y:S01]  /*3a90*/  VIADD R3, R3, 0x230 ;  /* 0x0000023003037836 */ /* 0x000fe20000000000 */
[----:B-1----:R-:W-:-:S04]  /*3aa0*/  SHF.L.U32 R5, R5, 0x1f, RZ ;  /* 0x0000001f05057819 */ /* 0x002fc800000006ff */
[----:B------:R-:W1:Y:S02]  /*3ab0*/  SYNCS.PHASECHK.TRANS64.TRYWAIT P0, [UR6+0x8], R5 ;  /* 0x00000805ff0075a7 */ /* 0x000e640008001106 */
[----:B-1----:R-:W-:Y:S05]  /*3ac0*/  @P0 BRA `(.L_x_78) ;  /* 0x0000000000080947 */ /* 0x002fea0003800000 */
[----:B------:R-:W1:Y:S02]  /*3ad0*/  SYNCS.PHASECHK.TRANS64.TRYWAIT P0, [UR6+0x8], R5 ;  /* 0x00000805ff0075a7 */ /* 0x000e640008001106 */
[----:B-1----:R-:W-:Y:S05]  /*3ae0*/  @!P0 BRA `(.L_x_79) ;  /* 0x0000005400588947 */ /* 0x002fea0003800000 */
.L_x_78:
[----:B-1----:R-:W-:Y:S01]  /*3af0*/  HFMA2 R4, -RZ, RZ, 0, 5.9604644775390625e-08 ;  /* 0x00000001ff047431 */ /* 0x002fe200000001ff */
[----:B------:R-:W-:Y:S01]  /*3b00*/  UPRMT UR7, UR4, 0x654, UR8 ;  /* 0x0000065404077896 */ /* 0x000fe20008000008 */
[----:B------:R-:W-:Y:S01]  /*3b10*/  IMAD.MOV.U32 R7, RZ, RZ, 0xffff ;  /* 0x0000ffffff077424 */ /* 0x000fe200078e00ff */
[----:B------:R-:W-:Y:S01]  /*3b20*/  PRMT R2, R2, 0x654, R3 ;  /* 0x0000065402027816 */ /* 0x000fe20000000003 */
[----:B------:R-:W-:Y:S02]  /*3b30*/  IMAD.MOV.U32 R5, RZ, RZ, 0x4 ;  /* 0x00000004ff057424 */ /* 0x000fe400078e00ff */
[----:B------:R-:W-:Y:S01]  /*3b40*/  IMAD.SHL.U32 R9, R10, 0x20, RZ ;  /* 0x000000200a097824 */ /* 0x000fe200078e00ff */
[----:B------:R-:W-:Y:S02]  /*3b50*/  MOV R3, UR7 ;  /* 0x0000000700037c02 */ /* 0x000fe40008000f00 */
[-C--:B------:R-:W-:Y:S01]  /*3b60*/  SHF.L.U32 R7, R7, R10.reuse, RZ ;  /* 0x0000000a07077219 */ /* 0x080fe200000006ff */
[----:B------:R1:W-:Y:S01]  /*3b70*/  SYNCS.ARRIVE.TRANS64.RED RZ, [UR7], R5 ;  /* 0x00000005ffff79a7 */ /* 0x0003e20008000407 */
[----:B------:R-:W-:Y:S01]  /*3b80*/  SHF.L.U32 R6, R4, R10, RZ ;  /* 0x0000000a04067219 */ /* 0x000fe200000006ff */
[----:B------:R1:W-:Y:S04]  /*3b90*/  STS [UR37+0x230], R9 ;  /* 0x00023009ff007988 */ /* 0x0003e80008000825 */
[----:B------:R1:W-:Y:S04]  /*3ba0*/  STAS [R2.64], R10 ;  /* 0x0000000a02007dbd */ /* 0x0003e8000c0008ff */
[----:B------:R1:W-:Y:S04]  /*3bb0*/  ATOMS.OR RZ, [UR6+0x14], R7 ;  /* 0x00001407ffff798c */ /* 0x0003e8000b000006 */
[----:B------:R1:W-:Y:S04]  /*3bc0*/  ATOMS.OR RZ, [UR6+0x18], R6 ;  /* 0x00001806ffff798c */ /* 0x0003e8000b000006 */
[----:B------:R1:W-:Y:S02]  /*3bd0*/  ATOMS.XOR RZ, [UR6+0x10], R4 ;  /* 0x00001004ffff798c */ /* 0x0003e4000b800006 */
.L_x_75:
[----:B------:R-:W-:Y:S05]  /*3be0*/  BSYNC B0 ;  /* 0x0000000000007941 */ /* 0x000fea0003800000 */
.L_x_74:
[----:B------:R-:W-:Y:S05]  /*3bf0*/  BRA.U UP0, `(.L_x_80) ;  /* 0x00000001006c7547 */ /* 0x000fea000b800000 */
[----:B------:R-:W-:-:S03]  /*3c00*/  UMOV UR7, 0xffffffff ;  /* 0xffffffff00077882 */ /* 0x000fc60000000000 */
[----:B------:R-:W-:Y:S05]  /*3c10*/  BRA.DIV UR7, `(.L_x_81) ;  /* 0x0000005607247947 */ /* 0x000fea000b800000 */
[----:B------:R-:W-:-:S13]  /*3c20*/  ELECT P6, URZ, PT ;  /* 0x0000000000ff782f */ /* 0x000fda00038c0000 */
.L_x_199:
[----:B------:R-:W-:Y:S05]  /*3c30*/  @!P6 BRA `(.L_x_80) ;  /* 0x00000000005ce947 */ /* 0x000fea0003800000 */
[----:B-1----:R-:W1:Y:S02]  /*3c40*/  LDS R3, [UR6+0x10] ;  /* 0x00001006ff037984 */ /* 0x002e640008000800 */
[----:B-1----:R-:W-:-:S04]  /*3c50*/  SHF.L.U32 R3, R3, 0x1f, RZ ;  /* 0x0000001f03037819 */ /* 0x002fc800000006ff */
[----:B------:R-:W1:Y:S02]  /*3c60*/  SYNCS.PHASECHK.TRANS64.TRYWAIT P0, [UR6+0x8], R3 ;  /* 0x00000803ff0075a7 */ /* 0x000e640008001106 */
[----:B-1----:R-:W-:Y:S05]  /*3c70*/  @P0 BRA `(.L_x_82) ;  /* 0x0000000000080947 */ /* 0x002fea0003800000 */
[----:B------:R-:W1:Y:S02]  /*3c80*/  SYNCS.PHASECHK.TRANS64.TRYWAIT P0, [UR6+0x8], R3 ;  /* 0x00000803ff0075a7 */ /* 0x000e640008001106 */
[----:B-1----:R-:W-:Y:S05]  /*3c90*/  @!P0 BRA `(.L_x_83) ;  /* 0x0000005400248947 */ /* 0x002fea0003800000 */
.L_x_82:
[----:B------:R-:W2:Y:S01]  /*3ca0*/  LDS R5, [UR37+0x230] ;  /* 0x00023025ff057984 */ /* 0x000ea20008000800 */
[----:B-1----:R-:W-:Y:S02]  /*3cb0*/  HFMA2 R2, -RZ, RZ, 0, 5.9604644775390625e-08 ;  /* 0x00000001ff027431 */ /* 0x002fe400000001ff */
[----:B------:R-:W-:Y:S01]  /*3cc0*/  IMAD.MOV.U32 R3, RZ, RZ, 0xffff ;  /* 0x0000ffffff037424 */ /* 0x000fe200078e00ff */
[----:B------:R-:W-:Y:S01]  /*3cd0*/  UPRMT UR7, UR4, 0x654, UR8 ;  /* 0x0000065404077896 */ /* 0x000fe20008000008 */
[----:B--2---:R-:W-:-:S03]  /*3ce0*/  IMAD.SHL.U32 R4, R5, 0x20, RZ ;  /* 0x0000002005047824 */ /* 0x004fc600078e00ff */
[-C--:B------:R-:W-:Y:S02]  /*3cf0*/  SHF.L.U32 R3, R3, R5.reuse, RZ ;  /* 0x0000000503037219 */ /* 0x080fe400000006ff */
[----:B------:R-:W-:Y:S01]  /*3d00*/  SHF.L.U32 R5, R2, R5, RZ ;  /* 0x0000000502057219 */ /* 0x000fe200000006ff */
[----:B------:R2:W-:Y:S04]  /*3d10*/  STS [UR37+0x230], R4 ;  /* 0x00023004ff007988 */ /* 0x0005e80008000825 */
[----:B------:R2:W-:Y:S04]  /*3d20*/  ATOMS.OR RZ, [UR6+0x14], R3 ;  /* 0x00001403ffff798c */ /* 0x0005e8000b000006 */
[----:B------:R2:W-:Y:S01]  /*3d30*/  ATOMS.OR RZ, [UR6+0x18], R5 ;  /* 0x00001805ffff798c */ /* 0x0005e2000b000006 */
[----:B------:R-:W-:Y:S03]  /*3d40*/  SYNCS.ARRIVE.TRANS64.RED.A1T0 RZ, [UR7], RZ ;  /* 0x000000ffffff79a7 */ /* 0x000fe60008100407 */
[----:B------:R2:W-:Y:S01]  /*3d50*/  ATOMS.XOR RZ, [UR6+0x10], R2 ;  /* 0x00001002ffff798c */ /* 0x0005e2000b800006 */
[----:B------:R-:W-:Y:S05]  /*3d60*/  BRA `(.L_x_80) ;  /* 0x0000000000107947 */ /* 0x000fea0003800000 */
.L_x_73:
[----:B------:R-:W-:-:S05]  /*3d70*/  MOV R2, 0xffffffff ;  /* 0xffffffff00027802 */ /* 0x000fca0000000f00 */
[----:B------:R1:W-:Y:S02]  /*3d80*/  STS [UR37+0x230], R2 ;  /* 0x00023002ff007988 */ /* 0x0003e40008000825 */
[----:B-1----:R-:W-:Y:S02]  /*3d90*/  MOV R2, 0x3db0 ;  /* 0x00003db000027802 */ /* 0x002fe40000000f00 */
[----:B-----5:R-:W-:Y:S05]  /*3da0*/  CALL.REL.NOINC `($__internal_1_$__cuda_sm10x_tcgen05_guardrail_trap_phase_invalid_during_alloc) ;  /* 0x0000005800847944 */ /* 0x020fea0003c00000 */
.L_x_80:
[----:B------:R-:W-:Y:S05]  /*3db0*/  WARPSYNC.ALL ;  /* 0x0000000000007948 */ /* 0x000fea0003800000 */
[----:B------:R-:W3:Y:S01]  /*3dc0*/  S2UR UR8, SR_CgaCtaId ;  /* 0x00000000000879c3 */ /* 0x000ee20000008800 */
[----:B------:R-:W-:Y:S01]  /*3dd0*/  UMOV UR6, 0x400 ;  /* 0x0000040000067882 */ /* 0x000fe20000000000 */
[----:B------:R-:W-:-:S06]  /*3de0*/  NOP ;  /* 0x0000000000007918 */ /* 0x000fcc0000000000 */
[----:B------:R-:W-:Y:S06]  /*3df0*/  BAR.ARV 0x6, 0xa0 ;  /* 0x0182800000007b1d */ /* 0x000fec0000002000 */
[----:B------:R-:W-:Y:S01]  /*3e00*/  LOP3.LUT R0, R0, 0xffff, RZ, 0xc0, !PT ;  /* 0x0000ffff00007812 */ /* 0x000fe200078ec0ff */
[----:B-1----:R-:W-:Y:S01]  /*3e10*/  IMAD.MOV.U32 R9, RZ, RZ, 0x1 ;  /* 0x00000001ff097424 */ /* 0x002fe200078e00ff */
[----:B------:R-:W-:Y:S01]  /*3e20*/  LOP3.LUT R8, R8, 0xffff, RZ, 0xc0, !PT ;  /* 0x0000ffff08087812 */ /* 0x000fe200078ec0ff */
[----:B------:R-:W-:Y:S01]  /*3e30*/  UMOV UR22, URZ ;  /* 0x000000ff00167c82 */ /* 0x000fe20008000000 */
[----:B------:R-:W-:Y:S01]  /*3e40*/  R2UR UR12, R0 ;  /* 0x00000000000c72ca */ /* 0x000fe200000e0000 */
[----:B------:R-:W-:Y:S01]  /*3e50*/  UMOV UR21, URZ ;  /* 0x000000ff00157c82 */ /* 0x000fe20008000000 */
[----:B------:R-:W-:Y:S01]  /*3e60*/  R2UR UR13, R8 ;  /* 0x00000000080d72ca */ /* 0x000fe200000e0000 */
[----:B------:R-:W-:Y:S01]  /*3e70*/  IMAD.MOV.U32 R8, RZ, RZ, RZ ;  /* 0x000000ffff087224 */ /* 0x000fe200078e00ff */
[----:B------:R-:W-:Y:S01]  /*3e80*/  UMOV UR20, URZ ;  /* 0x000000ff00147c82 */ /* 0x000fe20008000000 */
[----:B------:R-:W-:-:S02]  /*3e90*/  UISETP.NE.AND UP2, UPT, UR5, URZ, UPT ;  /* 0x000000ff0500728c */ /* 0x000fc4000bf45270 */
[----:B---3--:R-:W-:Y:S01]  /*3ea0*/  ULEA UR8, UR8, UR6, 0x18 ;  /* 0x0000000608087291 */ /* 0x008fe2000f8ec0ff */
[----:B------:R-:W1:Y:S03]  /*3eb0*/  LDCU UR6, c[0x0][0x38c] ;  /* 0x00007180ff0677ac */ /* 0x000e660008000800 */
[----:B------:R-:W-:Y:S02]  /*3ec0*/  UIADD3 UR14, UPT, UPT, UR8, 0x6600, URZ ;  /* 0x00006600080e7890 */ /* 0x000fe4000fffe0ff */
[----:B------:R-:W-:-:S03]  /*3ed0*/  UIADD3 UR15, UPT, UPT, UR8, 0x2e600, URZ ;  /* 0x0002e600080f7890 */ /* 0x000fc6000fffe0ff */
[----:B--2---:R-:W2:Y:S01]  /*3ee0*/  LDS R2, [UR8+0x230] ;  /* 0x00023008ff027984 */ /* 0x004ea20008000800 */
[----:B------:R-:W-:Y:S02]  /*3ef0*/  USHF.R.U32.HI UR14, URZ, 0x4, UR14 ;  /* 0x00000004ff0e7899 */ /* 0x000fe4000801160e */
[----:B------:R-:W-:Y:S02]  /*3f00*/  USHF.R.U32.HI UR15, URZ, 0x4, UR15 ;  /* 0x00000004ff0f7899 */ /* 0x000fe4000801160f */
[----:B------:R-:W-:Y:S02]  /*3f10*/  ULOP3.LUT UR14, UR14, 0x3fff, URZ, 0xc0, !UPT ;  /* 0x00003fff0e0e7892 */ /* 0x000fe4000f8ec0ff */
[----:B------:R-:W-:Y:S02]  /*3f20*/  ULOP3.LUT UR15, UR15, 0x3fff, URZ, 0xc0, !UPT ;  /* 0x00003fff0f0f7892 */ /* 0x000fe4000f8ec0ff */
[----:B------:R-:W-:Y:S02]  /*3f30*/  ULOP3.LUT UR14, UR14, 0x10000, URZ, 0xfc, !UPT ;  /* 0x000100000e0e7892 */ /* 0x000fe4000f8efcff */
[----:B-1----:R-:W-:-:S02]  /*3f40*/  UIADD3 UR6, UPT, UPT, UR6, 0x1f, URZ ;  /* 0x0000001f06067890 */ /* 0x002fc4000fffe0ff */
[----:B------:R-:W-:Y:S02]  /*3f50*/  ULOP3.LUT UR15, UR15, 0x10000, URZ, 0xfc, !UPT ;  /* 0x000100000f0f7892 */ /* 0x000fe4000f8efcff */
[----:B------:R-:W-:Y:S01]  /*3f60*/  USHF.R.S32.HI UR7, URZ, 0x1f, UR6 ;  /* 0x0000001fff077899 */ /* 0x000fe20008011406 */
[----:B------:R-:W-:Y:S01]  /*3f70*/  UMOV UR28, 0x0 ;  /* 0x00000000001c7882 */ /* 0x000fe20000000000 */
[----:B------:R-:W-:Y:S02]  /*3f80*/  UMOV UR29, 0x10100010 ;  /* 0x10100010001d7882 */ /* 0x000fe40000000000 */
[----:B------:R-:W-:Y:S01]  /*3f90*/  ULEA.HI UR7, UR7, UR6, URZ, 0x5 ;  /* 0x0000000607077291 */ /* 0x000fe2000f8f28ff */
[----:B------:R-:W-:Y:S01]  /*3fa0*/  UMOV UR26, 0x0 ;  /* 0x00000000001a7882 */ /* 0x000fe20000000000 */
[----:B------:R-:W-:Y:S02]  /*3fb0*/  UMOV UR27, 0x10100010 ;  /* 0x10100010001b7882 */ /* 0x000fe40000000000 */
[----:B------:R-:W-:-:S04]  /*3fc0*/  USHF.R.S32.HI UR7, URZ, 0x5, UR7 ;  /* 0x00000005ff077899 */ /* 0x000fc80008011407 */
[----:B------:R-:W-:-:S04]  /*3fd0*/  UISETP.LT.AND UP0, UPT, UR7, 0x1, UPT ;  /* 0x000000010700788c */ /* 0x000fc8000bf01270 */
[----:B------:R-:W-:Y:S01]  /*3fe0*/  USEL UR23, UR7, 0x1, !UP0 ;  /* 0x0000000107177887 */ /* 0x000fe2000c000000 */
[----:B--2---:R-:W-:Y:S02]  /*3ff0*/  R2UR UR24, R2 ;  /* 0x00000000021872ca */ /* 0x004fe400000e0000 */
[----:B------:R-:W-:-:S13]  /*4000*/  CS2R R2, SRZ ;  /* 0x0000000000027805 */ /* 0x000fda000001ff00 */
.L_x_91:
[C---:B------:R-:W-:Y:S02]  /*4010*/  LEA R0, R8.reuse, UR8, 0x3 ;  /* 0x0000000808007c11 */ /* 0x040fe4000f8e18ff */
[----:B------:R-:W-:Y:S02]  /*4020*/  SHF.L.U32 R4, R3, 0x1f, RZ ;  /* 0x0000001f03047819 */ /* 0x000fe400000006ff */
[----:B------:R-:W-:Y:S02]  /*4030*/  LEA R5, R8, UR8, 0x4 ;  /* 0x0000000808057c11 */ /* 0x000fe4000f8e20ff */
[----:B------:R-:W1:Y:S02]  /*4040*/  SYNCS.PHASECHK.TRANS64.TRYWAIT P0, [R0+URZ+0x180], R4 ;  /* 0x00018004000075a7 */ /* 0x000e6400080011ff */
[----:B-1-34-:R-:W-:Y:S05]  /*4050*/  @!P0 BRA `(.L_x_84) ;  /* 0x00000050004c8947 */ /* 0x01afea0003800000 */
.L_x_200:
[----:B-1----:R-:W1:Y:S01]  /*4060*/  LDS.128 R4, [R5+0x210] ;  /* 0x0002100005047984 */ /* 0x002e620000000c00 */
[----:B------:R-:W-:Y:S02]  /*4070*/  VIADD R0, R0, 0x190 ;  /* 0x0000019000007836 */ /* 0x000fe40000000000 */
[----:B------:R-:W-:Y:S01]  /*4080*/  VIADD R8, R8, 0x1 ;  /* 0x0000000108087836 */ /* 0x000fe20000000000 */
[----:B------:R-:W-:Y:S01]  /*4090*/  @!PT LDS RZ, [RZ] ;  /* 0x00000000fffff984 */ /* 0x000fe20000000800 */
[----:B------:R-:W-:Y:S01]  /*40a0*/  @!PT LDS RZ, [RZ] ;  /* 0x00000000fffff984 */ /* 0x000fe20000000800 */
[----:B------:R-:W-:Y:S01]  /*40b0*/  @!PT LDS RZ, [RZ] ;  /* 0x00000000fffff984 */ /* 0x000fe20000000800 */
[----:B------:R-:W-:Y:S01]  /*40c0*/  @!PT LDS RZ, [RZ] ;  /* 0x00000000fffff984 */ /* 0x000fe20000000800 */
[----:B------:R2:W-:Y:S06]  /*40d0*/  MEMBAR.ALL.CTA ;  /* 0x0000000000007992 */ /* 0x0005ec0000008000 */
[----:B--2---:R-:W2:Y:S01]  /*40e0*/  FENCE.VIEW.ASYNC.S ;  /* 0x00000000000073c6 */ /* 0x004ea20000000000 */
[----:B------:R-:W-:-:S04]  /*40f0*/  PRMT R0, RZ, 0x654, R0 ;  /* 0x00000654ff007816 */ /* 0x000fc80000000000 */
[----:B--2---:R2:W-:Y:S01]  /*4100*/  SYNCS.ARRIVE.TRANS64.RED.A1T0 RZ, [R0+URZ], RZ ;  /* 0x000000ff00ff79a7 */ /* 0x0045e200081004ff */
[----:B-1----:R-:W-:Y:S01]  /*4110*/  LOP3.LUT P1, RZ, R6, 0x1, RZ, 0xc0, !PT ;  /* 0x0000000106ff7812 */ /* 0x002fe2000782c0ff */
[----:B--2---:R-:W-:-:S12]  /*4120*/  BRA.U UP2, `(.L_x_85) ;  /* 0x0000000102e07547 */ /* 0x004fd8000b800000 */
[----:B------:R-:W1:Y:S01]  /*4130*/  LDCU UR6, c[0x0][0x38c] ;  /* 0x00007180ff0677ac */ /* 0x000e620008000800 */
[----:B------:R-:W-:Y:S02]  /*4140*/  PLOP3.LUT P2, PT, PT, PT, PT, 0x80, 0x8 ;  /* 0x000000000008781c */ /* 0x000fe40003f4f070 */
[----:B------:R-:W-:Y:S01]  /*4150*/  SHF.L.U32 R4, R9, 0x1f, RZ ;  /* 0x0000001f09047819 */ /* 0x000fe200000006ff */
[----:B------:R-:W-:Y:S02]  /*4160*/  ULEA UR10, UR22, UR8, 0x3 ;  /* 0x00000008160a7291 */ /* 0x000fe4000f8e18ff */
[----:B------:R-:W-:Y:S02]  /*4170*/  ULEA UR11, UR22, UR24, 0x6 ;  /* 0x00000018160b7291 */ /* 0x000fe4000f8e30ff */
[----:B-1----:R-:W-:-:S06]  /*4180*/  UISETP.GE.AND UP0, UPT, UR6, 0x1, UPT ;  /* 0x000000010600788c */ /* 0x002fcc000bf06270 */
[----:B------:R-:W-:-:S05]  /*4190*/  PLOP3.LUT P0, PT, PT, PT, UP0, 0x80, 0x8 ;  /* 0x000000000008781c */ /* 0x000fca0003f0f008 */
[----:B------:R-:W-:-:S08]  /*41a0*/  @UP0 ULEA UR6, UR21, UR8, 0x3 ;  /* 0x0000000815060291 */ /* 0x000fd0000f8e18ff */
[----:B------:R-:W-:-:S04]  /*41b0*/  @P0 SHF.L.U32 R0, R2, 0x1f, RZ ;  /* 0x0000001f02000819 */ /* 0x000fc800000006ff */
[----:B------:R1:W2:Y:S01]  /*41c0*/  @P0 SYNCS.PHASECHK.TRANS64.TRYWAIT P2, [UR6], R0 ;  /* 0x00000000ff0005a7 */ /* 0x0002a20008041106 */
[----:B------:R-:W3:Y:S02]  /*41d0*/  SYNCS.PHASECHK.TRANS64.TRYWAIT P0, [UR10+0x1c0], R4 ;  /* 0x0001c004ff0075a7 */ /* 0x000ee4000800110a */
[----:B-123--:R-:W-:Y:S05]  /*41e0*/  @!P0 BRA `(.L_x_86) ;  /* 0x0000004c00fc8947 */ /* 0x00efea0003800000 */
.L_x_202:
[----:B------:R-:W-:Y:S01]  /*41f0*/  UMOV UR19, UR20 ;  /* 0x0000001400137c82 */ /* 0x000fe20008000000 */
[----:B------:R-:W-:Y:S05]  /*4200*/  BRA.U !UP0, `(.L_x_87) ;  /* 0x0000000108987547 */ /* 0x000fea000b800000 */
[----:B------:R-:W-:Y:S02]  /*4210*/  UIADD3 UR19, UPT, UPT, UR23, UR20, URZ ;  /* 0x0000001417137290 */ /* 0x000fe4000fffe0ff */
[----:B------:R-:W-:Y:S01]  /*4220*/  UPLOP3.LUT UP3, UPT, UPT, UPT, UPT, 0x40, 0x4 ;  /* 0x000000000004789c */ /* 0x000fe20003f6e870 */
[----:B------:R-:W-:Y:S01]  /*4230*/  UMOV UR18, UR7 ;  /* 0x0000000700127c82 */ /* 0x000fe20008000000 */
[----:B------:R-:W-:-:S09]  /*4240*/  UMOV UR17, UR21 ;  /* 0x0000001500117c82 */ /* 0x000fd20008000000 */
.L_x_90:
[----:B--2---:R-:W-:Y:S01]  /*4250*/  ULEA UR9, UR17, UR8, 0x3 ;  /* 0x0000000811097291 */ /* 0x004fe2000f8e18ff */
[----:B---3--:R-:W-:Y:S11]  /*4260*/  @P2 BRA `(.L_x_88) ;  /* 0x00000000000c2947 */ /* 0x008ff60003800000 */
[----:B-1----:R-:W-:Y:S04]  /*4270*/  SHF.L.U32 R4, R2, 0x1f, RZ ;  /* 0x0000001f02047819 */ /* 0x002fe800000006ff */
[----:B------:R-:W1:Y:S02]  /*4280*/  SYNCS.PHASECHK.TRANS64.TRYWAIT P0, [UR9], R4 ;  /* 0x00000004ff0075a7 */ /* 0x000e640008001109 */
[----:B-1----:R-:W-:Y:S05]  /*4290*/  @!P0 BRA `(.L_x_89) ;  /* 0x0000004c00e88947 */ /* 0x002fea0003800000 */
.L_x_88:
[----:B------:R-:W-:Y:S01]  /*42a0*/  UISETP.NE.AND UP0, UPT, UR18, 0x1, UPT ;  /* 0x000000011200788c */ /* 0x000fe2000bf05270 */
[----:B------:R-:W-:Y:S01]  /*42b0*/  PLOP3.LUT P2, PT, PT, PT, PT, 0x80, 0x8 ;  /* 0x000000000008781c */ /* 0x000fe20003f4f070 */
[----:B------:R-:W-:Y:S02]  /*42c0*/  UIADD3 UR21, UPT, UPT, UR17, 0x1, URZ ;  /* 0x0000000111157890 */ /* 0x000fe4000fffe0ff */
[----:B------:R-:W-:Y:S02]  /*42d0*/  ULEA UR30, UR17, UR15, 0x7 ;  /* 0x0000000f111e7291 */ /* 0x000fe4000f8e38ff */
[----:B------:R-:W-:Y:S01]  /*42e0*/  UISETP.NE.AND UP1, UPT, UR21, 0x14, UPT ;  /* 0x000000141500788c */ /* 0x000fe2000bf25270 */
[----:B------:R-:W-:Y:S01]  /*42f0*/  PLOP3.LUT P0, PT, PT, PT, UP0, 0x80, 0x8 ;  /* 0x000000000008781c */ /* 0x000fe20003f0f008 */
[----:B------:R-:W-:Y:S02]  /*4300*/  ULEA UR32, UR17, UR14, 0x9 ;  /* 0x0000000e11207291 */ /* 0x000fe4000f8e48ff */
[----:B------:R-:W-:Y:S02]  /*4310*/  USEL UR16, URZ, 0x1, UP1 ;  /* 0x00000001ff107887 */ /* 0x000fe40008800000 */
[----:B------:R-:W-:Y:S02]  /*4320*/  USEL UR21, UR21, URZ, UP1 ;  /* 0x000000ff15157287 */ /* 0x000fe40008800000 */
[----:B------:R-:W-:Y:S02]  /*4330*/  UIADD3 UR36, UPT, UPT, UR30, 0x2, URZ ;  /* 0x000000021e247890 */ /* 0x000fe4000fffe0ff */
[----:B------:R-:W-:Y:S01]  /*4340*/  @UP0 ULEA UR6, UR21, UR8, 0x3 ;  /* 0x0000000815060291 */ /* 0x000fe2000f8e18ff */
[----:B------:R-:W-:Y:S01]  /*4350*/  LOP3.LUT R2, R2, UR16, RZ, 0x3c, !PT ;  /* 0x0000001002027c12 */ /* 0x000fe2000f8e3cff */
[----:B------:R-:W-:Y:S02]  /*4360*/  UIADD3 UR34, UPT, UPT, UR32, 0x2, URZ ;  /* 0x0000000220227890 */ /* 0x000fe4000fffe0ff */
[----:B------:R-:W-:Y:S01]  /*4370*/  UIADD3 UR9, UPT, UPT, UR9, 0xa0, URZ ;  /* 0x000000a009097890 */ /* 0x000fe2000fffe0ff */
[----:B-1----:R-:W-:Y:S01]  /*4380*/  @P0 SHF.L.U32 R0, R2, 0x1f, RZ ;  /* 0x0000001f02000819 */ /* 0x002fe200000006ff */
[----:B------:R-:W-:Y:S01]  /*4390*/  UMOV UR31, 0x80004020 ;  /* 0x80004020001f7882 */ /* 0x000fe20000000000 */
[----:B------:R-:W-:Y:S01]  /*43a0*/  UMOV UR33, 0x80004020 ;  /* 0x8000402000217882 */ /* 0x000fe20000000000 */
[----:B------:R-:W-:Y:S01]  /*43b0*/  UMOV UR37, 0x80004020 ;  /* 0x8000402000257882 */ /* 0x000fe20000000000 */
[----:B------:R2:W3:Y:S01]  /*43c0*/  @P0 SYNCS.PHASECHK.TRANS64.TRYWAIT P2, [UR6], R0 ;  /* 0x00000000ff0005a7 */ /* 0x0004e20008041106 */
[----:B------:R-:W-:Y:S01]  /*43d0*/  UIADD3 UR20, UPT, UPT, UR20, 0x1, URZ ;  /* 0x0000000114147890 */ /* 0x000fe2000fffe0ff */
[----:B------:R2:W-:Y:S01]  /*43e0*/  UTCHMMA.2CTA gdesc[UR32], gdesc[UR30], tmem[UR11], tmem[UR28], idesc[UR29], UP3 ;  /* 0x00ff1c1e200075ea */ /* 0x0005e20009a0000b */
[----:B------:R-:W-:Y:S02]  /*43f0*/  UIADD3 UR18, UPT, UPT, UR18, -0x1, URZ ;  /* 0xffffffff12127890 */ /* 0x000fe4000fffe0ff */
[----:B------:R-:W-:Y:S02]  /*4400*/  UISETP.NE.AND UP0, UPT, UR20, UR19, UPT ;  /* 0x000000131400728c */ /* 0x000fe4000bf05270 */
[----:B------:R-:W-:Y:S01]  /*4410*/  UPLOP3.LUT UP3, UPT, UPT, UPT, UPT, 0x80, 0x8 ;  /* 0x000000000008789c */ /* 0x000fe20003f6f070 */
[----:B------:R-:W-:Y:S01]  /*4420*/  UMOV UR35, 0x80004020 ;  /* 0x8000402000237882 */ /* 0x000fe20000000000 */
[----:B------:R-:W-:Y:S01]  /*4430*/  UMOV UR17, UR21 ;  /* 0x0000001500117c82 */ /* 0x000fe20008000000 */
[----:B------:R2:W-:Y:S01]  /*4440*/  UTCHMMA.2CTA gdesc[UR34], gdesc[UR36], tmem[UR11], tmem[UR26], idesc[UR27], UPT ;  /* 0x00ff1a24220075ea */ /* 0x0005e2000ba0000b */
[----:B------:R2:W-:Y:S03]  /*4450*/  UTCBAR.2CTA.MULTICAST [UR9], URZ, UR13 ;  /* 0x000000ff090073e9 */ /* 0x0005e6000820080d */
[----:B------:R-:W-:Y:S05]  /*4460*/  BRA.U UP0, `(.L_x_90) ;  /* 0xfffffffd00787547 */ /* 0x000fea000b83ffff */
.L_x_87:
[----:B------:R-:W-:Y:S01]  /*4470*/  UIADD3 UR10, UPT, UPT, UR10, 0x1a0, URZ ;  /* 0x000001a00a0a7890 */ /* 0x000fe2000fffe0ff */
[----:B------:R-:W-:-:S08]  /*4480*/  UMOV UR20, UR19 ;  /* 0x0000001300147c82 */ /* 0x000fd00008000000 */
[----:B------:R4:W-:Y:S01]  /*4490*/  UTCBAR.2CTA.MULTICAST [UR10], URZ, UR12 ;  /* 0x000000ff0a0073e9 */ /* 0x0009e2000820080c */
[----:B------:R-:W-:Y:S02]  /*44a0*/  NOP ;  /* 0x0000000000007918 */ /* 0x000fe40000000000 */
.L_x_85:
[----:B------:R-:W-:Y:S01]  /*44b0*/  UIADD3 UR22, UPT, UPT, UR22, 0x1, URZ ;  /* 0x0000000116167890 */ /* 0x000fe2000fffe0ff */
[----:B------:R-:W-:-:S03]  /*44c0*/  ISETP.NE.AND P0, PT, R8, 0x2, PT ;  /* 0x000000020800780c */ /* 0x000fc60003f05270 */
[----:B------:R-:W-:Y:S01]  /*44d0*/  UISETP.NE.AND UP0, UPT, UR22, 0x4, UPT ;  /* 0x000000041600788c */ /* 0x000fe2000bf05270 */
[----:B-12---:R-:W-:Y:S02]  /*44e0*/  SEL R0, RZ, 0x1, P0 ;  /* 0x00000001ff007807 */ /* 0x006fe40000000000 */
[----:B------:R-:W-:Y:S01]  /*44f0*/  SEL R8, R8, RZ, P0 ;  /* 0x000000ff08087207 */ /* 0x000fe20000000000 */
[----:B------:R-:W-:Y:S01]  /*4500*/  USEL UR6, URZ, 0x1, UP0 ;  /* 0x00000001ff067887 */ /* 0x000fe20008000000 */
[----:B------:R-:W-:Y:S01]  /*4510*/  LOP3.LUT R3, R3, R0, RZ, 0x3c, !PT ;  /* 0x0000000003037212 */ /* 0x000fe200078e3cff */
[----:B------:R-:W-:-:S04]  /*4520*/  USEL UR22, UR22, URZ, UP0 ;  /* 0x000000ff16167287 */ /* 0x000fc80008000000 */
[----:B------:R-:W-:Y:S01]  /*4530*/  LOP3.LUT R9, R9, UR6, RZ, 0x3c, !PT ;  /* 0x0000000609097c12 */ /* 0x000fe2000f8e3cff */
[----:B------:R-:W-:Y:S07]  /*4540*/  @P1 BRA `(.L_x_91) ;  /* 0xfffffff800b01947 */ /* 0x000fee000383ffff */
[----:B------:R-:W1:Y:S01]  /*4550*/  S2UR UR6, SR_CgaCtaId ;  /* 0x00000000000679c3 */ /* 0x000e620000008800 */
[----:B------:R-:W-:Y:S01]  /*4560*/  ELECT P0, URZ, PT ;  /* 0x0000000000ff782f */ /* 0x000fe20003800000 */
[----:B------:R-:W-:Y:S01]  /*4570*/  HFMA2 R0, -RZ, RZ, 0, 5.9604644775390625e-08 ;  /* 0x00000001ff007431 */ /* 0x000fe200000001ff */
[----:B------:R-:W-:-:S05]  /*4580*/  UMOV UR7, 0x40 ;  /* 0x0000004000077882 */ /* 0x000fca0000000000 */
[----:B------:R-:W-:Y:S01]  /*4590*/  UVIRTCOUNT.DEALLOC.SMPOOL 0x80 ;  /* 0x000000800000784c */ /* 0x000fe20000000000 */
[----:B------:R-:W-:Y:S02]  /*45a0*/  UISETP.NE.AND UP0, UPT, UR5, URZ, UPT ;  /* 0x000000ff0500728c */ /* 0x000fe4000bf05270 */
[----:B-1----:R-:W-:-:S09]  /*45b0*/  ULEA UR6, UR6, UR7, 0x18 ;  /* 0x0000000706067291 */ /* 0x002fd2000f8ec0ff */
[----:B------:R1:W-:Y:S01]  /*45c0*/  @P0 STS.U8 [UR6+0x1c], R0 ;  /* 0x00001c00ff000988 */ /* 0x0003e20008000006 */
[----:B------:R-:W-:Y:S05]  /*45d0*/  BRA.U UP0, `(.L_x_92) ;  /* 0x0000000100a07547 */ /* 0x000fea000b800000 */
[----:B------:R-:W-:Y:S01]  /*45e0*/  UIADD3 UR5, UPT, UPT, UR8, 0x1c0, URZ ;  /* 0x000001c008057890 */ /* 0x000fe2000fffe0ff */
[----:B------:R-:W-:-:S03]  /*45f0*/  SHF.L.U32 R2, R9, 0x1f, RZ ;  /* 0x0000001f09027819 */ /* 0x000fc600000006ff */
[----:B------:R-:W-:-:S09]  /*4600*/  ULEA UR7, UR22, UR5, 0x3 ;  /* 0x0000000516077291 */ /* 0x000fd2000f8e18ff */
[----:B------:R-:W2:Y:S02]  /*4610*/  SYNCS.PHASECHK.TRANS64.TRYWAIT P0, [UR7], R2 ;  /* 0x00000002ff0075a7 */ /* 0x000ea40008001107 */
[----:B--2---:R-:W-:Y:S05]  /*4620*/  @!P0 BRA `(.L_x_93) ;  /* 0x0000004c001c8947 */ /* 0x004fea0003800000 */
.L_x_205:
[----:B------:R-:W-:-:S04]  /*4630*/  UIADD3 UR9, UPT, UPT, UR22, 0x1, URZ ;  /* 0x0000000116097890 */ /* 0x000fc8000fffe0ff */
[----:B------:R-:W-:-:S04]  /*4640*/  UISETP.NE.AND UP1, UPT, UR9, 0x4, UPT ;  /* 0x000000040900788c */ /* 0x000fc8000bf25270 */
[----:B----4-:R-:W-:Y:S02]  /*4650*/  USEL UR10, URZ, 0x1, UP1 ;  /* 0x00000001ff0a7887 */ /* 0x010fe40008800000 */
[----:B------:R-:W-:-:S04]  /*4660*/  USEL UR9, UR9, URZ, UP1 ;  /* 0x000000ff09097287 */ /* 0x000fc80008800000 */
[----:B------:R-:W-:Y:S01]  /*4670*/  ULEA UR7, UR9, UR5, 0x3 ;  /* 0x0000000509077291 */ /* 0x000fe2000f8e18ff */
[----:B-1----:R-:W-:-:S04]  /*4680*/  LOP3.LUT R2, R9, UR10, RZ, 0x3c, !PT ;  /* 0x0000000a09027c12 */ /* 0x002fc8000f8e3cff */
[----:B------:R-:W-:-:S04]  /*4690*/  SHF.L.U32 R3, R2, 0x1f, RZ ;  /* 0x0000001f02037819 */ /* 0x000fc800000006ff */
[----:B------:R-:W1:Y:S02]  /*46a0*/  SYNCS.PHASECHK.TRANS64.TRYWAIT P0, [UR7], R3 ;  /* 0x00000003ff0075a7 */ /* 0x000e640008001107 */
[----:B-1----:R-:W-:Y:S05]  /*46b0*/  @!P0 BRA `(.L_x_94) ;  /* 0x0000004c00108947 */ /* 0x002fea0003800000 */
.L_x_207:
        /* <DEDUP_REMOVED lines=9> */
.L_x_209:
[----:B------:R-:W-:-:S04]  /*4750*/  UIADD3 UR9, UPT, UPT, UR9, 0x1, URZ ;  /* 0x0000000109097890 */ /* 0x000fc8000fffe0ff */
[----:B------:R-:W-:-:S04]  /*4760*/  UISETP.NE.AND UP1, UPT, UR9, 0x4, UPT ;  /* 0x000000040900788c */ /* 0x000fc8000bf25270 */
[----:B------:R-:W-:Y:S02]  /*4770*/  USEL UR7, URZ, 0x1, UP1 ;  /* 0x00000001ff077887 */ /* 0x000fe40008800000 */
[----:B------:R-:W-:-:S04]  /*4780*/  USEL UR9, UR9, URZ, UP1 ;  /* 0x000000ff09097287 */ /* 0x000fc80008800000 */
[----:B------:R-:W-:Y:S01]  /*4790*/  ULEA UR9, UR9, UR5, 0x3 ;  /* 0x0000000509097291 */ /* 0x000fe2000f8e18ff */
[----:B------:R-:W-:-:S04]  /*47a0*/  LOP3.LUT R2, R2, UR7, RZ, 0x3c, !PT ;  /* 0x0000000702027c12 */ /* 0x000fc8000f8e3cff */
[----:B------:R-:W-:Y:S01]  /*47b0*/  SHF.L.U32 R2, R2, 0x1f, RZ ;  /* 0x0000001f02027819 */ /* 0x000fe200000006ff */
[----:B-1----:R-:W-:-:S04]  /*47c0*/  IMAD.U32 R0, RZ, RZ, UR9 ;  /* 0x00000009ff007e24 */ /* 0x002fc8000f8e00ff */
[----:B------:R1:W2:Y:S03]  /*47d0*/  SYNCS.PHASECHK.TRANS64.TRYWAIT P0, [R0+URZ], R2 ;  /* 0x00000002000075a7 */ /* 0x0002a600080011ff */
[----:B--2---:R-:W-:Y:S05]  /*47e0*/  @!P0 NANOSLEEP.SYNCS 0x989680 ;  /* 0x009896800000895d */ /* 0x004fea0003900000 */
[----:B------:R-:W2:Y:S02]  /*47f0*/  @!P0 SYNCS.PHASECHK.TRANS64 P0, [R0+URZ], R2 ;  /* 0x00000002000085a7 */ /* 0x000ea400080010ff */
[----:B--2---:R-:W-:Y:S05]  /*4800*/  @P0 BRA `(.L_x_96) ;  /* 0x0000000000200947 */ /* 0x004fea0003800000 */
.L_x_97:
[----:B--2---:R2:W4:Y:S02]  /*4810*/  SYNCS.PHASECHK.TRANS64.TRYWAIT P0, [R0+URZ], R2 ;  /* 0x00000002000075a7 */ /* 0x00452400080011ff */
[----:B----4-:R-:W-:Y:S05]  /*4820*/  @!P0 NANOSLEEP.SYNCS 0x989680 ;  /* 0x009896800000895d */ /* 0x010fea0003900000 */
[----:B------:R-:W4:Y:S02]  /*4830*/  @!P0 SYNCS.PHASECHK.TRANS64 P0, [R0+URZ], R2 ;  /* 0x00000002000085a7 */ /* 0x000f2400080010ff */
[----:B----4-:R-:W-:Y:S05]  /*4840*/  @!P0 BRA `(.L_x_97) ;  /* 0xfffffffc00f08947 */ /* 0x010fea000383ffff */
[----:B------:R-:W-:Y:S05]  /*4850*/  BRA `(.L_x_96) ;  /* 0x00000000000c7947 */ /* 0x000fea0003800000 */
.L_x_92:
[----:B------:R-:W-:-:S04]  /*4860*/  UIADD3 UR5, UPT, UPT, UR8, 0x200, URZ ;  /* 0x0000020008057890 */ /* 0x000fc8000fffe0ff */
[----:B------:R-:W-:-:S09]  /*4870*/  UPRMT UR5, UR4, 0x654, UR5 ;  /* 0x0000065404057896 */ /* 0x000fd20008000005 */
[----:B------:R-:W-:Y:S03]  /*4880*/  SYNCS.ARRIVE.TRANS64.RED.A1T0 RZ, [UR5], RZ ;  /* 0x000000ffffff79a7 */ /* 0x000fe60008100405 */
.L_x_96:
[----:B-12---:R-:W-:Y:S01]  /*4890*/  SHF.L.U32 R2, RZ, 0x1f, RZ ;  /* 0x0000001fff027819 */ /* 0x006fe200000006ff */
[----:B------:R-:W-:Y:S01]  /*48a0*/  UIADD3 UR5, UPT, UPT, UR8, 0x200, URZ ;  /* 0x0000020008057890 */ /* 0x000fe2000fffe0ff */
[----:B------:R-:W-:Y:S02]  /*48b0*/  PLOP3.LUT P0, PT, PT, PT, UP0, 0x80, 0x8 ;  /* 0x000000000008781c */ /* 0x000fe40003f0f008 */
[----:B------:R-:W1:Y:S02]  /*48c0*/  SYNCS.PHASECHK.TRANS64.TRYWAIT P1, [UR8+0x200], R2 ;  /* 0x00020002ff0075a7 */ /* 0x000e640008021108 */
[----:B-1----:R-:W-:Y:S09]  /*48d0*/  @!P1 BRA `(.L_x_98) ;  /* 0x0000004800b89947 */ /* 0x002ff20003800000 */
.L_x_211:
[----:B------:R-:W-:Y:S01]  /*48e0*/  @!UP0 UPRMT UR5, UR4, 0x654, UR5 ;  /* 0x0000065404058896 */ /* 0x000fe20008000005 */
[----:B------:R-:W-:Y:S02]  /*48f0*/  UMOV UR8, 0xffff ;  /* 0x0000ffff00087882 */ /* 0x000fe40000000000 */
[----:B------:R-:W-:-:S06]  /*4900*/  UMOV UR4, 0x1 ;  /* 0x0000000100047882 */ /* 0x000fcc0000000000 */
[----:B------:R-:W-:Y:S01]  /*4910*/  @!P0 SYNCS.ARRIVE.TRANS64.RED.A1T0 RZ, [UR5], RZ ;  /* 0x000000ffffff89a7 */ /* 0x000fe20008100405 */
[----:B------:R-:W-:Y:S01]  /*4920*/  NOP ;  /* 0x0000000000007918 */ /* 0x000fe20000000000 */
[----:B-1----:R-:W1:Y:S01]  /*4930*/  LDS R0, [UR6+0x14] ;  /* 0x00001406ff007984 */ /* 0x002e620008000800 */
[----:B------:R-:W-:-:S04]  /*4940*/  ULOP3.LUT UR5, UR24, 0xffff, URZ, 0xc0, !UPT ;  /* 0x0000ffff18057892 */ /* 0x000fc8000f8ec0ff */
[----:B------:R-:W-:-:S04]  /*4950*/  USHF.R.U32.HI UR5, URZ, 0x5, UR5 ;  /* 0x00000005ff057899 */ /* 0x000fc80008011605 */
[----:B------:R-:W-:Y:S02]  /*4960*/  USHF.L.U32 UR8, UR8, UR5, URZ ;  /* 0x0000000508087299 */ /* 0x000fe400080006ff */
[----:B------:R-:W-:-:S04]  /*4970*/  USHF.L.U32 UR4, UR4, UR5, URZ ;  /* 0x0000000504047299 */ /* 0x000fc800080006ff */
[----:B-1----:R-:W-:-:S04]  /*4980*/  LOP3.LUT R0, R0, UR8, RZ, 0xc0, !PT ;  /* 0x0000000800007c12 */ /* 0x002fc8000f8ec0ff */
[----:B------:R-:W-:-:S13]  /*4990*/  ISETP.NE.AND P0, PT, R0, UR8, PT ;  /* 0x0000000800007c0c */ /* 0x000fda000bf05270 */
[----:B------:R-:W-:Y:S05]  /*49a0*/  @P0 BRA `(.L_x_99) ;  /* 0x0000000000580947 */ /* 0x000fea0003800000 */
[----:B------:R-:W1:Y:S02]  /*49b0*/  LDS R0, [UR6+0x18] ;  /* 0x00001806ff007984 */ /* 0x000e640008000800 */
[----:B-1----:R-:W-:-:S04]  /*49c0*/  LOP3.LUT R0, R0, UR4, RZ, 0xc0, !PT ;  /* 0x0000000400007c12 */ /* 0x002fc8000f8ec0ff */
[----:B------:R-:W-:-:S13]  /*49d0*/  ISETP.NE.AND P0, PT, R0, UR4, PT ;  /* 0x0000000400007c0c */ /* 0x000fda000bf05270 */
[----:B------:R-:W-:Y:S05]  /*49e0*/  @P0 BRA `(.L_x_100) ;  /* 0x00000000003c0947 */ /* 0x000fea0003800000 */
[----:B------:R-:W1:Y:S01]  /*49f0*/  S2R R2, SR_LANEID ;  /* 0x0000000000027919 */ /* 0x000e620000000000 */
[----:B------:R-:W-:Y:S01]  /*4a00*/  ULOP3.LUT UR8, URZ, UR8, URZ, 0x33, !UPT ;  /* 0x00000008ff087292 */ /* 0x000fe2000f8e33ff */
[----:B------:R-:W-:Y:S02]  /*4a10*/  VOTEU.ANY UR7, UPT, PT ;  /* 0x0000000000077886 */ /* 0x000fe400038e0100 */
[----:B------:R-:W-:-:S03]  /*4a20*/  UFLO.U32 UR7, UR7 ;  /* 0x00000007000772bd */ /* 0x000fc600080e0000 */
[----:B------:R-:W-:-:S04]  /*4a30*/  IMAD.U32 R0, RZ, RZ, UR8 ;  /* 0x00000008ff007e24 */ /* 0x000fc8000f8e00ff */
[----:B------:R2:W3:Y:S02]  /*4a40*/  REDUX UR5, R0 ;  /* 0x00000000000573c4 */ /* 0x0004e40000000000 */
[----:B------:R1:W-:Y:S02]  /*4a50*/  UTCATOMSWS.AND URZ, UR8 ;  /* 0x0000000800ff79e3 */ /* 0x0003e40008000000 */
[----:B-1----:R-:W-:Y:S02]  /*4a60*/  ISETP.EQ.U32.AND P0, PT, R2, UR7, PT ;  /* 0x0000000702007c0c */ /* 0x002fe4000bf02070 */
[----:B--2---:R-:W-:Y:S02]  /*4a70*/  LOP3.LUT R0, RZ, UR4, RZ, 0x33, !PT ;  /* 0x00000004ff007c12 */ /* 0x004fe4000f8e33ff */
[----:B---3--:R-:W-:Y:S02]  /*4a80*/  MOV R2, UR5 ;  /* 0x0000000500027c02 */ /* 0x008fe40008000f00 */
[----:B------:R-:W1:Y:S07]  /*4a90*/  REDUX UR4, R0 ;  /* 0x00000000000473c4 */ /* 0x000e6e0000000000 */
[----:B------:R2:W-:Y:S01]  /*4aa0*/  @P0 ATOMS.AND RZ, [UR6+0x14], R2 ;  /* 0x00001402ffff098c */ /* 0x0005e2000a800006 */
[----:B-1----:R-:W-:-:S05]  /*4ab0*/  IMAD.U32 R0, RZ, RZ, UR4 ;  /* 0x00000004ff007e24 */ /* 0x002fca000f8e00ff */
[----:B------:R2:W-:Y:S01]  /*4ac0*/  @P0 ATOMS.AND RZ, [UR6+0x18], R0 ;  /* 0x00001800ffff098c */ /* 0x0005e2000a800006 */
[----:B------:R-:W-:Y:S05]  /*4ad0*/  BRA `(.L_x_101) ;  /* 0x0000000000147947 */ /* 0x000fea0003800000 */
.L_x_100:
[----:B------:R-:W-:Y:S02]  /*4ae0*/  MOV R2, 0x4b00 ;  /* 0x00004b0000027802 */ /* 0x000fe40000000f00 */
[----:B---345:R-:W-:Y:S05]  /*4af0*/  CALL.REL.NOINC `($__internal_0_$__cuda_sm10x_tcgen05_guardrail_trap_col_being_dealloced_not_returned_by_alloc) ;  /* 0x0000004c00247944 */ /* 0x038fea0003c00000 */
[----:B------:R-:W-:Y:S05]  /*4b00*/  BRA `(.L_x_101) ;  /* 0x0000000000087947 */ /* 0x000fea0003800000 */
.L_x_99:
[----:B------:R-:W-:Y:S02]  /*4b10*/  MOV R2, 0x4b30 ;  /* 0x00004b3000027802 */ /* 0x000fe40000000f00 */
[----:B---345:R-:W-:Y:S05]  /*4b20*/  CALL.REL.NOINC `($__internal_2_$__cuda_sm10x_tcgen05_guardrail_trap_unallocated_columns_being_dealloced) ;  /* 0x0000004c00307944 */ /* 0x038fea0003c00000 */
.L_x_101:
[----:B------:R-:W-:Y:S01]  /*4b30*/  NOP ;  /* 0x0000000000007918 */ /* 0x000fe20000000000 */
[----:B----4-:R-:W-:Y:S05]  /*4b40*/  EXIT ;  /* 0x000000000000794d */ /* 0x010fea0003800000 */
.L_x_72:
[----:B------:R-:W-:-:S09]  /*4b50*/  UISETP.NE.OR UP5, UPT, UR10, 0x3, !UP5 ;  /* 0x000000030a00788c */ /* 0x000fd2000efa5670 */
[----:B------:R-:W-:Y:S05]  /*4b60*/  BRA.U UP5, `(.L_x_102) ;  /* 0x0000000d05b07547 */ /* 0x000fea000b800000 */
[----:B------:R-:W1:Y:S01]  /*4b70*/  LDC R0, c[0x0][0xb30] ;  /* 0x0002cc00ff007b82 */ /* 0x000e620000000800 */
[----:B------:R-:W2:Y:S01]  /*4b80*/  LDCU.64 UR8, c[0x0][0x888] ;  /* 0x00011100ff0877ac */ /* 0x000ea20008000a00 */
[----:B------:R-:W-:Y:S02]  /*4b90*/  HFMA2 R27, -RZ, RZ, 0, 0 ;  /* 0x00000000ff1b7431 */ /* 0x000fe400000001ff */
[----:B------:R-:W-:Y:S01]  /*4ba0*/  IMAD.MOV.U32 R29, RZ, RZ, 0x1 ;  /* 0x00000001ff1d7424 */ /* 0x000fe200078e00ff */
[----:B------:R-:W-:Y:S01]  /*4bb0*/  MOV R25, 0x2000 ;  /* 0x0000200000197802 */ /* 0x000fe20000000f00 */
[----:B------:R-:W3:Y:S01]  /*4bc0*/  LDCU.64 UR4, c[0x0][0x890] ;  /* 0x00011200ff0477ac */ /* 0x000ee20008000a00 */
[----:B------:R-:W-:Y:S01]  /*4bd0*/  IMAD.MOV.U32 R28, RZ, RZ, RZ ;  /* 0x000000ffff1c7224 */ /* 0x000fe200078e00ff */
[----:B------:R-:W4:Y:S01]  /*4be0*/  LDC R24, c[0x0][0x370] ;  /* 0x0000dc00ff187b82 */ /* 0x000f220000000800 */
[----:B------:R-:W-:Y:S01]  /*4bf0*/  UMOV UR6, 0x400 ;  /* 0x0000040000067882 */ /* 0x000fe20000000000 */
[----:B------:R-:W-:-:S02]  /*4c00*/  UPLOP3.LUT UP1, UPT, UPT, UPT, UPT, 0x40, 0x4 ;  /* 0x000000000004789c */ /* 0x000fc40003f2e870 */
[----:B------:R-:W-:Y:S01]  /*4c10*/  ULEA UR6, UR37, UR6, 0x18 ;  /* 0x0000000625067291 */ /* 0x000fe2000f8ec0ff */
[----:B------:R-:W-:-:S03]  /*4c20*/  UMOV UR13, URZ ;  /* 0x000000ff000d7c82 */ /* 0x000fc60008000000 */
[----:B------:R-:W4:Y:S01]  /*4c30*/  LDC R3, c[0x0][0xb0c] ;  /* 0x0002c300ff037b82 */ /* 0x000f220000000800 */
[----:B--2---:R-:W-:Y:S02]  /*4c40*/  UISETP.NE.U32.AND UP3, UPT, UR8, URZ, UPT ;  /* 0x000000ff0800728c */ /* 0x004fe4000bf65070 */
[----:B---3--:R-:W-:-:S05]  /*4c50*/  UISETP.NE.U32.AND UP4, UPT, UR4, URZ, UPT ;  /* 0x000000ff0400728c */ /* 0x008fca000bf85070 */
[----:B------:R-:W2:Y:S01]  /*4c60*/  LDC R18, c[0x0][0xb20] ;  /* 0x0002c800ff127b82 */ /* 0x000ea20000000800 */
[----:B-1----:R-:W-:Y:S01]  /*4c70*/  ISETP.NE.AND P1, PT, R0, 0x1, PT ;  /* 0x000000010000780c */ /* 0x002fe20003f25270 */
[----:B------:R-:W-:Y:S02]  /*4c80*/  UISETP.NE.AND.EX UP3, UPT, UR9, URZ, UPT, UP3 ;  /* 0x000000ff0900728c */ /* 0x000fe4000bf65330 */
[----:B------:R-:W-:-:S04]  /*4c90*/  UISETP.NE.AND.EX UP4, UPT, UR5, URZ, UPT, UP4 ;  /* 0x000000ff0500728c */ /* 0x000fc8000bf85340 */
[----:B------:R-:W1:Y:S08]  /*4ca0*/  LDC.64 R30, c[0x0][0x348] ;  /* 0x0000d200ff1e7b82 */ /* 0x000e700000000a00 */
[----:B------:R-:W3:Y:S08]  /*4cb0*/  LDC.64 R16, c[0x0][0xb10] ;  /* 0x0002c400ff107b82 */ /* 0x000ef00000000a00 */
[----:B------:R-:W1:Y:S08]  /*4cc0*/  LDC.64 R6, c[0x0][0xb18] ;  /* 0x0002c600ff067b82 */ /* 0x000e700000000a00 */
[----:B------:R-:W1:Y:S08]  /*4cd0*/  LDC.64 R4, c[0x0][0xb28] ;  /* 0x0002ca00ff047b82 */ /* 0x000e700000000a00 */
[----:B--2-4-:R-:W1:Y:S02]  /*4ce0*/  LDC R19, c[0x0][0x374] ;  /* 0x0000dd00ff137b82 */ /* 0x014e640000000800 */
.L_x_111:
[C---:B------:R-:W-:Y:S02]  /*4cf0*/  LEA R0, R28.reuse, UR6, 0x3 ;  /* 0x000000061c007c11 */ /* 0x040fe4000f8e18ff */
[----:B------:R-:W-:Y:S02]  /*4d00*/  SHF.L.U32 R2, R27, 0x1f, RZ ;  /* 0x0000001f1b027819 */ /* 0x000fe400000006ff */
[----:B------:R-:W-:Y:S02]  /*4d10*/  LEA R20, R28, UR6, 0x4 ;  /* 0x000000061c147c11 */ /* 0x000fe4000f8e20ff */
[----:B--2---:R-:W2:Y:S02]  /*4d20*/  SYNCS.PHASECHK.TRANS64.TRYWAIT P0, [R0+URZ+0x180], R2 ;  /* 0x00018002000075a7 */ /* 0x004ea400080011ff */
[----:B--2---:R-:W-:Y:S05]  /*4d30*/  @!P0 BRA `(.L_x_103) ;  /* 0x0000004400b88947 */ /* 0x004fea0003800000 */
.L_x_212:
[----:B------:R-:W-:Y:S01]  /*4d40*/  ISETP.GE.AND P0, PT, R40, 0x1, PT ;  /* 0x000000012800780c */ /* 0x000fe20003f06270 */
[----:B------:R-:W4:Y:S01]  /*4d50*/  LDS.128 R20, [R20+0x210] ;  /* 0x0002100014147984 */ /* 0x000f220000000c00 */
[----:B--2---:R-:W-:Y:S01]  /*4d60*/  VIADD R0, R0, 0x190 ;  /* 0x0000019000007836 */ /* 0x004fe20000000000 */
[----:B------:R-:W-:Y:S01]  /*4d70*/  @!PT LDS RZ, [RZ] ;  /* 0x00000000fffff984 */ /* 0x000fe20000000800 */
[----:B------:R-:W-:Y:S01]  /*4d80*/  @!PT LDS RZ, [RZ] ;  /* 0x00000000fffff984 */ /* 0x000fe20000000800 */
[----:B------:R-:W-:Y:S01]  /*4d90*/  @!PT LDS RZ, [RZ] ;  /* 0x00000000fffff984 */ /* 0x000fe20000000800 */
[----:B------:R-:W-:Y:S01]  /*4da0*/  @!PT LDS RZ, [RZ] ;  /* 0x00000000fffff984 */ /* 0x000fe20000000800 */
[----:B------:R2:W-:Y:S06]  /*4db0*/  MEMBAR.ALL.CTA ;  /* 0x0000000000007992 */ /* 0x0005ec0000008000 */
[----:B--2---:R-:W2:Y:S01]  /*4dc0*/  FENCE.VIEW.ASYNC.S ;  /* 0x00000000000073c6 */ /* 0x004ea20000000000 */
[----:B------:R-:W-:Y:S04]  /*4dd0*/  PRMT R0, RZ, 0x654, R0 ;  /* 0x00000654ff007816 */ /* 0x000fe80000000000 */
[----:B--2---:R2:W-:Y:S01]  /*4de0*/  SYNCS.ARRIVE.TRANS64.RED.A1T0 RZ, [R0+URZ], RZ ;  /* 0x000000ff00ff79a7 */ /* 0x0045e200081004ff */
[----:B----4-:R-:W-:Y:S11]  /*4df0*/  LOP3.LUT P3, RZ, R22, 0x1, RZ, 0xc0, !PT ;  /* 0x0000000116ff7812 */ /* 0x010ff6000786c0ff */
[----:B------:R-:W-:Y:S02]  /*4e00*/  @!UPT UIADD3 URZ, UPT, UPT, URZ, URZ, URZ ;  /* 0x000000fffffff290 */ /* 0x000fe4000fffe0ff */
[----:B------:R-:W-:Y:S02]  /*4e10*/  @P3 MOV R11, R20 ;  /* 0x00000014000b3202 */ /* 0x000fe40000000f00 */
[----:B------:R-:W-:Y:S01]  /*4e20*/  @P3 LOP3.LUT R10, R21, 0xffff, RZ, 0xc0, !PT ;  /* 0x0000ffff150a3812 */ /* 0x000fe200078ec0ff */
[----:B--2---:R-:W-:Y:S06]  /*4e30*/  @!P0 BRA `(.L_x_104) ;  /* 0x0000000000a48947 */ /* 0x004fec0003800000 */
[-C--:B-1----:R-:W-:Y:S01]  /*4e40*/  IMAD.HI.U32 R0, R19, R7.reuse, RZ ;  /* 0x0000000713007227 */ /* 0x082fe200078e00ff */
[----:B------:R-:W-:Y:S02]  /*4e50*/  ISETP.NE.AND P0, PT, R6, 0x1, PT ;  /* 0x000000010600780c */ /* 0x000fe40003f05270 */
[----:B------:R-:W-:Y:S01]  /*4e60*/  ISETP.NE.AND P2, PT, R40, 0x1, PT ;  /* 0x000000012800780c */ /* 0x000fe20003f45270 */
[----:B---3--:R-:W-:Y:S01]  /*4e70*/  IMAD.HI.U32 R9, R24, R16, RZ ;  /* 0x0000001018097227 */ /* 0x008fe200078e00ff */
[----:B------:R-:W-:Y:S02]  /*4e80*/  SHF.R.U32.HI R0, RZ, R18, R0 ;  /* 0x00000012ff007219 */ /* 0x000fe40000011600 */
[----:B------:R-:W-:Y:S01]  /*4e90*/  ISETP.NE.AND P4, PT, R3, 0x1, PT ;  /* 0x000000010300780c */ /* 0x000fe20003f85270 */
[----:B------:R-:W-:Y:S01]  /*4ea0*/  IMAD.HI.U32 R13, R10, R7, RZ ;  /* 0x000000070a0d7227 */ /* 0x000fe200078e00ff */
[----:B------:R-:W-:Y:S02]  /*4eb0*/  SHF.R.U32.HI R9, RZ, R17, R9 ;  /* 0x00000011ff097219 */ /* 0x000fe40000011609 */
[----:B------:R-:W-:Y:S01]  /*4ec0*/  SEL R0, R19, R0, !P0 ;  /* 0x0000000013007207 */ /* 0x000fe20004000000 */
[----:B------:R-:W-:Y:S01]  /*4ed0*/  IMAD.HI.U32 R12, R11, R16, RZ ;  /* 0x000000100b0c7227 */ /* 0x000fe200078e00ff */
[----:B------:R-:W-:Y:S03]  /*4ee0*/  SEL R9, R24, R9, !P4 ;  /* 0x0000000918097207 */ /* 0x000fe60006000000 */
[-C--:B------:R-:W-:Y:S01]  /*4ef0*/  IMAD.HI.U32 R8, R0, R4.reuse, RZ ;  /* 0x0000000400087227 */ /* 0x080fe200078e00ff */
[----:B------:R-:W-:Y:S03]  /*4f00*/  SHF.R.U32.HI R12, RZ, R17, R12 ;  /* 0x00000011ff0c7219 */ /* 0x000fe6000001160c */
[----:B------:R-:W-:Y:S01]  /*4f10*/  IMAD.HI.U32 R2, R9, R4, RZ ;  /* 0x0000000409027227 */ /* 0x000fe200078e00ff */
[-C--:B------:R-:W-:Y:S02]  /*4f20*/  @P2 SHF.R.U32.HI R0, RZ, R5.reuse, R8 ;  /* 0x00000005ff002219 */ /* 0x080fe40000011608 */
[----:B------:R-:W-:Y:S02]  /*4f30*/  SHF.R.U32.HI R8, RZ, R18, R13 ;  /* 0x00000012ff087219 */ /* 0x000fe4000001160d */
[----:B------:R-:W-:Y:S01]  /*4f40*/  @P2 SHF.R.U32.HI R9, RZ, R5, R2 ;  /* 0x00000005ff092219 */ /* 0x000fe20000011602 */
[----:B------:R-:W-:Y:S01]  /*4f50*/  IMAD R0, R40, R0, RZ ;  /* 0x0000000028007224 */ /* 0x000fe200078e02ff */
[----:B------:R-:W-:Y:S02]  /*4f60*/  SEL R8, R10, R8, !P0 ;  /* 0x000000080a087207 */ /* 0x000fe40004000000 */
[----:B------:R-:W-:Y:S01]  /*4f70*/  SEL R2, R11, R12, !P4 ;  /* 0x0000000c0b027207 */ /* 0x000fe20006000000 */
[----:B------:R-:W-:Y:S01]  /*4f80*/  IMAD R12, R40, R9, RZ ;  /* 0x00000009280c7224 */ /* 0x000fe200078e02ff */
[C---:B------:R-:W-:Y:S01]  /*4f90*/  ISETP.GE.AND P0, PT, R8.reuse, R0, PT ;  /* 0x000000000800720c */ /* 0x040fe20003f06270 */
[----:B------:R-:W-:Y:S03]  /*4fa0*/  IMAD.HI.U32 R0, R8, R4, RZ ;  /* 0x0000000408007227 */ /* 0x000fe600078e00ff */
[----:B------:R-:W-:Y:S02]  /*4fb0*/  ISETP.GE.OR P0, PT, R2, R12, P0 ;  /* 0x0000000c0200720c */ /* 0x000fe40000706670 */
[-C--:B------:R-:W-:Y:S04]  /*4fc0*/  SHF.R.U32.HI R0, RZ, R5.reuse, R0 ;  /* 0x00000005ff007219 */ /* 0x080fe80000011600 */
[----:B------:R-:W-:Y:S05]  /*4fd0*/  SEL R13, R8, R0, !P2 ;  /* 0x00000000080d7207 */ /* 0x000fea0005000000 */
[----:B------:R-:W-:Y:S02]  /*4fe0*/  IMAD.MOV R12, RZ, RZ, -R13 ;  /* 0x000000ffff0c7224 */ /* 0x000fe400078e0a0d */
[----:B------:R-:W-:Y:S04]  /*4ff0*/  @!P0 IMAD.HI.U32 R0, R2, R4, RZ ;  /* 0x0000000402008227 */ /* 0x000fe800078e00ff */
[----:B------:R-:W-:Y:S01]  /*5000*/  IMAD R12, R40, R12, R8 ;  /* 0x0000000c280c7224 */ /* 0x000fe200078e0208 */
[----:B------:R-:W-:Y:S04]  /*5010*/  @!P0 SHF.R.U32.HI R0, RZ, R5, R0 ;  /* 0x00000005ff008219 */ /* 0x000fe80000011600 */
[----:B------:R-:W-:Y:S04]  /*5020*/  @!P0 SEL R0, R2, R0, !P2 ;  /* 0x0000000002008207 */ /* 0x000fe80005000000 */
[----:B------:R-:W-:Y:S01]  /*5030*/  @!P0 IADD3 R13, PT, PT, R13, -R0, RZ ;  /* 0x800000000d0d8210 */ /* 0x000fe20007ffe0ff */
[----:B------:R-:W-:Y:S01]  /*5040*/  @!P0 IMAD R0, R9, R12, R0 ;  /* 0x0000000c09008224 */ /* 0x000fe200078e0200 */
[----:B------:R-:W-:Y:S01]  /*5050*/  IADD3 R9, PT, PT, -R8, RZ, RZ ;  /* 0x000000ff08097210 */ /* 0x000fe20007ffe1ff */
[--C-:B------:R-:W-:Y:S02]  /*5060*/  IMAD.MOV R12, RZ, RZ, -R2.reuse ;  /* 0x000000ffff0c7224 */ /* 0x100fe400078e0a02 */
[----:B------:R-:W-:Y:S02]  /*5070*/  @!P0 IMAD R8, R13, R40, R2 ;  /* 0x000000280d088224 */ /* 0x000fe400078e0202 */
[----:B------:R-:W-:Y:S02]  /*5080*/  @!P0 IMAD.MOV.U32 R2, RZ, RZ, R0 ;  /* 0x000000ffff028224 */ /* 0x000fe400078e0000 */
[----:B------:R-:W-:Y:S02]  /*5090*/  IMAD R11, R3, R12, R11 ;  /* 0x0000000c030b7224 */ /* 0x000fe400078e020b */
[----:B------:R-:W-:Y:S02]  /*50a0*/  IMAD R10, R6, R9, R10 ;  /* 0x00000009060a7224 */ /* 0x000fe400078e020a */
[----:B------:R-:W-:Y:S02]  /*50b0*/  IMAD R11, R2, R3, R11 ;  /* 0x00000003020b7224 */ /* 0x000fe400078e020b */
[----:B------:R-:W-:Y:S02]  /*50c0*/  IMAD R10, R8, R6, R10 ;  /* 0x00000006080a7224 */ /* 0x000fe400078e020a */
.L_x_104:
[----:B------:R-:W-:Y:S05]  /*50d0*/  BRA.U UP1, `(.L_x_105) ;  /* 0x0000000101107547 */ /* 0x000fea000b800000 */
[----:B------:R-:W-:Y:S04]  /*50e0*/  MOV R2, UR7 ;  /* 0x0000000700027c02 */ /* 0x000fe80008000f00 */
[----:B------:R-:W-:Y:S04]  /*50f0*/  SHF.L.U32 R2, R2, 0x1f, RZ ;  /* 0x0000001f02027819 */ /* 0x000fe800000006ff */
[----:B------:R-:W2:Y:S02]  /*5100*/  SYNCS.PHASECHK.TRANS64.TRYWAIT P0, [UR6+0x178], R2 ;  /* 0x00017802ff0075a7 */ /* 0x000ea40008001106 */
[----:B--2---:R-:W-:Y:S05]  /*5110*/  @!P0 BRA `(.L_x_106) ;  /* 0x0000004000d48947 */ /* 0x004fea0003800000 */
.L_x_105:
[----:B------:R-:W-:Y:S02]  /*5120*/  R2UR UR11, R14 ;  /* 0x000000000e0b72ca */ /* 0x000fe400000e0000 */
[----:B------:R-:W-:Y:S02]  /*5130*/  R2UR UR10, R15 ;  /* 0x000000000f0a72ca */ /* 0x000fe400000e0000 */
[----:B------:R-:W-:Y:S04]  /*5140*/  ISETP.NE.U32.AND P2, PT, RZ, UR4, PT ;  /* 0x00000004ff007c0c */ /* 0x000fe8000bf45070 */
[----:B------:R-:W-:Y:S05]  /*5150*/  ISETP.NE.AND.EX P2, PT, RZ, UR5, PT, P2 ;  /* 0x00000005ff007c0c */ /* 0x000fea000bf45320 */
[----:B------:R-:W-:Y:S02]  /*5160*/  USHF.L.U32 UR11, UR11, 0x7, URZ ;  /* 0x000000070b0b7899 */ /* 0x000fe400080006ff */
[----:B------:R-:W-:Y:S01]  /*5170*/  USHF.L.U32 UR10, UR10, 0x6, URZ ;  /* 0x000000060a0a7899 */ /* 0x000fe200080006ff */
[----:B------:R-:W-:Y:S11]  /*5180*/  BRA.U !UP4, `(.L_x_107) ;  /* 0x000000010c347547 */ /* 0x000ff6000b800000 */
[----:B------:R-:W-:Y:S01]  /*5190*/  UPLOP3.LUT UP0, UPT, UPT, UPT, UP3, 0x80, 0x8 ;  /* 0x000000000008789c */ /* 0x000fe20003f0f030 */
[----:B--2---:R-:W-:Y:S02]  /*51a0*/  HFMA2 R0, -RZ, RZ, 0, 5.9604644775390625e-08 ;  /* 0x00000001ff007431 */ /* 0x004fe400000001ff */
[----:B------:R-:W-:Y:S03]  /*51b0*/  IMAD.MOV.U32 R92, RZ, RZ, 0x1 ;  /* 0x00000001ff5c7424 */ /* 0x000fe600078e00ff */
[----:B------:R-:W-:Y:S05]  /*51c0*/  PLOP3.LUT P0, PT, PT, PT, UP0, 0x80, 0x8 ;  /* 0x000000000008781c */ /* 0x000fea0003f0f008 */
[----:B------:R-:W2:Y:S01]  /*51d0*/  @UP0 LDCU.64 UR14, c[0x0][0x888] ;  /* 0x00011100ff0e07ac */ /* 0x000ea20008000a00 */
[----:B------:R-:W-:Y:S07]  /*51e0*/  @UP0 UIMAD UR8, UR36, UR4, URZ ;  /* 0x00000004240802a4 */ /* 0x000fee000f8e02ff */
[----:B------:R-:W-:Y:S01]  /*51f0*/  @!P0 PRMT R92, R0, 0x7610, R92 ;  /* 0x00007610005c8816 */ /* 0x000fe2000000005c */
[----:B--2---:R-:W-:Y:S03]  /*5200*/  @UP0 UIMAD.WIDE UR14, UR8, 0x4, UR14 ;  /* 0x00000004080e08a5 */ /* 0x004fe6000f8e020e */
[----:B------:R-:W2:Y:S03]  /*5210*/  @!UP0 LDCU UR8, c[0x0][0x880] ;  /* 0x00011000ff0887ac */ /* 0x000ea60008000800 */
[----:B------:R-:W-:Y:S01]  /*5220*/  IMAD.U32 R8, RZ, RZ, UR14 ;  /* 0x0000000eff087e24 */ /* 0x000fe2000f8e00ff */
[----:B------:R-:W-:Y:S05]  /*5230*/  MOV R9, UR15 ;  /* 0x0000000f00097c02 */ /* 0x000fea0008000f00 */
[----:B-----5:R4:W5:Y:S02]  /*5240*/  @P0 LDG.E R49, desc[UR46][R8.64] ;  /* 0x0000002e08310981 */ /* 0x020964000c1e1900 */
[----:B--2-4-:R-:W-:Y:S07]  /*5250*/  @!P0 IMAD.U32 R49, RZ, RZ, UR8 ;  /* 0x00000008ff318e24 */ /* 0x014fee000f8e00ff */
.L_x_107:
[----:B-----5:R-:W-:Y:S01]  /*5260*/  @!P2 FSETP.EQ.AND P0, PT, R49, RZ, PT ;  /* 0x000000ff3100a20b */ /* 0x020fe20003f02000 */
[----:B------:R-:W-:Y:S01]  /*5270*/  @!UPT UIADD3 URZ, UPT, UPT, URZ, URZ, URZ ;  /* 0x000000fffffff290 */ /* 0x000fe2000fffe0ff */
[----:B------:R-:W-:Y:S11]  /*5280*/  @!P2 BRA `(.L_x_108) ;  /* 0x000000000014a947 */ /* 0x000ff60003800000 */
[----:B------:R-:W-:Y:S02]  /*5290*/  LOP3.LUT P2, RZ, R92, 0xff, RZ, 0xc0, !PT ;  /* 0x000000ff5cff7812 */ /* 0x000fe4000784c0ff */
[----:B------:R-:W-:Y:S04]  /*52a0*/  PLOP3.LUT P0, PT, PT, PT, UP0, 0x80, 0x8 ;  /* 0x000000000008781c */ /* 0x000fe80003f0f008 */
[----:B------:R-:W-:Y:S07]  /*52b0*/  PLOP3.LUT P0, PT, P0, PT, PT, 0x8, 0x80 ;  /* 0x000000000080781c */ /* 0x000fee000070e170 */
[----:B------:R-:W-:Y:S11]  /*52c0*/  @P2 FSETP.EQ.AND P0, PT, R49, RZ, PT ;  /* 0x000000ff3100220b */ /* 0x000ff60003f02000 */
[----:B------:R-:W-:Y:S02]  /*52d0*/  @!UPT UIADD3 URZ, UPT, UPT, URZ, URZ, URZ ;  /* 0x000000fffffff290 */ /* 0x000fe4000fffe0ff */
.L_x_108:
[----:B------:R-:W-:Y:S01]  /*52e0*/  ULEA UR15, UR13, UR6, 0x3 ;  /* 0x000000060d0f7291 */ /* 0x000fe2000f8e18ff */
[----:B------:R-:W-:Y:S02]  /*52f0*/  SHF.L.U32 R9, R29, 0x1f, RZ ;  /* 0x0000001f1d097819 */ /* 0x000fe400000006ff */
[----:B------:R-:W-:Y:S04]  /*5300*/  ELECT P4, URZ, PT ;  /* 0x0000000000ff782f */ /* 0x000fe80003880000 */
[----:B------:R-:W-:Y:S02]  /*5310*/  PLOP3.LUT P4, PT, P0, P4, PT, 0xf2, 0x2f ;  /* 0x00000000002f781c */ /* 0x000fe40000789e72 */
[----:B------:R-:W4:Y:S11]  /*5320*/  SYNCS.PHASECHK.TRANS64.TRYWAIT P2, [UR15+0x158], R9 ;  /* 0x00015809ff0075a7 */ /* 0x000f36000804110f */
[----:B-1----:R-:W-:Y:S05]  /*5330*/  @!P4 IADD3 R8, P0, PT, R30, 0x580, RZ ;  /* 0x000005801e08c810 */ /* 0x002fea0007f1e0ff */
[----:B--2---:R-:W-:Y:S01]  /*5340*/  @!P4 IMAD.X R2, RZ, RZ, R31, P0 ;  /* 0x000000ffff02c224 */ /* 0x004fe200000e061f */
[----:B----4-:R-:W-:Y:S07]  /*5350*/  @!P2 BRA `(.L_x_109) ;  /* 0x00000040005ca947 */ /* 0x010fee0003800000 */
.L_x_215:
[----:B------:R-:W2:Y:S01]  /*5360*/  LDC.64 R12, c[0x0][0xb18] ;  /* 0x0002c600ff0c7b82 */ /* 0x000ea20000000a00 */
[----:B------:R-:W-:Y:S01]  /*5370*/  @!P4 R2UR UR8, R2 ;  /* 0x000000000208c2ca */ /* 0x000fe200000e0000 */
[----:B------:R-:W-:Y:S01]  /*5380*/  VOTEU.ALL UP2, P4 ;  /* 0x0000000000ff7886 */ /* 0x000fe20002040000 */
[----:B------:R-:W-:Y:S01]  /*5390*/  @!P4 R2UR UR9, R8 ;  /* 0x000000000809c2ca */ /* 0x000fe200000e0000 */
[----:B------:R-:W-:Y:S01]  /*53a0*/  VOTEU.ALL UP1, P4 ;  /* 0x0000000000ff7886 */ /* 0x000fe20002020000 */
[----:B-1----:R-:W-:Y:S03]  /*53b0*/  @!P4 IMAD.MOV.U32 R0, RZ, RZ, 0x2000 ;  /* 0x00002000ff00c424 */ /* 0x002fe600078e00ff */
[----:B------:R-:W1:Y:S01]  /*53c0*/  @!P1 LDC R2, c[0x0][0xb0c] ;  /* 0x0002c300ff029b82 */ /* 0x000e620000000800 */
[----:B------:R-:W-:Y:S01]  /*53d0*/  UMOV UR20, 0x0 ;  /* 0x0000000000147882 */ /* 0x000fe20000000000 */
[----:B------:R-:W-:Y:S01]  /*53e0*/  UMOV UR21, 0x10000000 ;  /* 0x1000000000157882 */ /* 0x000fe20000000000 */
[----:B------:R-:W-:Y:S01]  /*53f0*/  UMOV UR12, UR36 ;  /* 0x00000024000c7c82 */ /* 0x000fe20008000000 */
[----:B------:R-:W-:Y:S01]  /*5400*/  UIADD3 UR14, UPT, UPT, UR13, 0x1, URZ ;  /* 0x000000010d0e7890 */ /* 0x000fe2000fffe0ff */
[----:B------:R-:W-:Y:S01]  /*5410*/  @P3 SHF.R.U32.HI R26, RZ, 0x10, R21 ;  /* 0x00000010ff1a3819 */ /* 0x000fe20000011615 */
[----:B------:R-:W-:Y:S02]  /*5420*/  VIADD R28, R28, 0x1 ;  /* 0x000000011c1c7836 */ /* 0x000fe40000000000 */
[----:B------:R-:W-:Y:S01]  /*5430*/  IMAD.U32 R9, RZ, RZ, UR8 ;  /* 0x00000008ff097e24 */ /* 0x000fe2000f8e00ff */
[----:B------:R-:W-:Y:S01]  /*5440*/  @!UP2 ULEA UR8, UR13, UR6, 0xd ;  /* 0x000000060d08a291 */ /* 0x000fe2000f8e68ff */
[----:B------:R-:W-:Y:S01]  /*5450*/  IMAD.U32 R8, RZ, RZ, UR9 ;  /* 0x00000009ff087e24 */ /* 0x000fe2000f8e00ff */
[----:B------:R-:W-:Y:S02]  /*5460*/  UIADD3 UR9, UPT, UPT, UR15, 0x140, URZ ;  /* 0x000001400f097890 */ /* 0x000fe4000fffe0ff */
[----:B------:R-:W-:Y:S01]  /*5470*/  @!P4 R2UR UR19, R9 ;  /* 0x000000000913c2ca */ /* 0x000fe200000e0000 */
[----:B------:R-:W-:Y:S01]  /*5480*/  @!UP2 UIADD3 UR8, UPT, UPT, UR8, 0x400, URZ ;  /* 0x000004000808a890 */ /* 0x000fe2000fffe0ff */
[----:B------:R-:W-:Y:S01]  /*5490*/  @!P4 R2UR UR18, R8 ;  /* 0x000000000812c2ca */ /* 0x000fe200000e0000 */
[----:B------:R-:W-:Y:S01]  /*54a0*/  UISETP.NE.AND UP5, UPT, UR14, 0x3, UPT ;  /* 0x000000030e00788c */ /* 0x000fe2000bfa5270 */
[----:B------:R-:W4:Y:S01]  /*54b0*/  LDC.64 R8, c[0x0][0xb10] ;  /* 0x0002c400ff087b82 */ /* 0x000f220000000a00 */
[----:B------:R-:W-:Y:S02]  /*54c0*/  UPRMT UR16, UR37, 0x654, UR9 ;  /* 0x0000065425107896 */ /* 0x000fe40008000009 */
[----:B------:R-:W-:Y:S02]  /*54d0*/  USEL UR17, URZ, 0x1, UP5 ;  /* 0x00000001ff117887 */ /* 0x000fe4000a800000 */
[----:B------:R-:W-:Y:S04]  /*54e0*/  USEL UR14, UR14, URZ, UP5 ;  /* 0x000000ff0e0e7287 */ /* 0x000fe8000a800000 */
[----:B------:R-:W-:Y:S01]  /*54f0*/  ULEA UR13, UR14, UR6, 0x3 ;  /* 0x000000060e0d7291 */ /* 0x000fe2000f8e18ff */
[----:B------:R-:W-:Y:S01]  /*5500*/  LOP3.LUT R29, R29, UR17, RZ, 0x3c, !PT ;  /* 0x000000111d1d7c12 */ /* 0x000fe2000f8e3cff */
[----:B------:R1:W-:Y:S01]  /*5510*/  @!UP1 UTMALDG.3D [UR8], [UR18], desc[UR20] ;  /* 0x00001408120095b4 */ /* 0x0003e20008011000 */
[----:B------:R5:W-:Y:S02]  /*5520*/  @!P4 SYNCS.ARRIVE.TRANS64.RED.A0TR RZ, [UR15+0x140], R0 ;  /* 0x00014000ffffc9a7 */ /* 0x000be4000830040f */
[----:B------:R-:W-:Y:S01]  /*5530*/  SHF.L.U32 R14, R29, 0x1f, RZ ;  /* 0x0000001f1d0e7819 */ /* 0x000fe200000006ff */
[C---:B----4-:R-:W-:Y:S01]  /*5540*/  @!P1 IMAD.HI.U32 R8, R11.reuse, R8, RZ ;  /* 0x000000080b089227 */ /* 0x050fe200078e00ff */
[----:B--2---:R-:W-:Y:S02]  /*5550*/  @!P1 ISETP.NE.AND P0, PT, R12, 0x1, PT ;  /* 0x000000010c00980c */ /* 0x004fe40003f05270 */
[----:B-1----:R-:W-:Y:S01]  /*5560*/  @!P1 ISETP.NE.AND P2, PT, R2, 0x1, PT ;  /* 0x000000010200980c */ /* 0x002fe20003f45270 */
[----:B------:R-:W-:Y:S01]  /*5570*/  SYNCS.ARRIVE.TRANS64.RED.A1T0 RZ, [UR16], RZ ;  /* 0x000000ffffff79a7 */ /* 0x000fe20008100410 */
[C---:B------:R-:W-:Y:S01]  /*5580*/  @!P1 IMAD.HI.U32 R13, R10.reuse, R13, RZ ;  /* 0x0000000d0a0d9227 */ /* 0x040fe200078e00ff */
[----:B------:R-:W-:Y:S04]  /*5590*/  @!P1 SHF.R.U32.HI R8, RZ, R9, R8 ;  /* 0x00000009ff089219 */ /* 0x000fe80000011608 */
[----:B------:R-:W-:Y:S01]  /*55a0*/  @!P1 SEL R8, R11, R8, !P2 ;  /* 0x000000080b089207 */ /* 0x000fe20005000000 */
[----:B------:R-:W1:Y:S01]  /*55b0*/  SYNCS.PHASECHK.TRANS64.TRYWAIT P5, [UR13+0x158], R14 ;  /* 0x0001580eff0075a7 */ /* 0x000e6200080a110d */
[----:B-----5:R-:W2:Y:S02]  /*55c0*/  @!P1 LDC R0, c[0x0][0xb20] ;  /* 0x0002c800ff009b82 */ /* 0x020ea40000000800 */
[----:B--2---:R-:W-:Y:S04]  /*55d0*/  @!P1 SHF.R.U32.HI R0, RZ, R0, R13 ;  /* 0x00000000ff009219 */ /* 0x004fe8000001160d */
[----:B------:R-:W-:Y:S05]  /*55e0*/  @!P1 SEL R9, R10, R0, !P0 ;  /* 0x000000000a099207 */ /* 0x000fea0004000000 */
[----:B------:R-:W-:Y:S02]  /*55f0*/  @!P1 IMAD.IADD R0, R9, 0x1, -R8 ;  /* 0x0000000109009824 */ /* 0x000fe400078e0a08 */
[----:B------:R-:W-:Y:S02]  /*5600*/  @!P1 IMAD.IADD R8, R8, 0x1, -R9 ;  /* 0x0000000108089824 */ /* 0x000fe400078e0a09 */
[----:B------:R-:W-:Y:S02]  /*5610*/  @!P1 IMAD R11, R0, R2, R11 ;  /* 0x00000002000b9224 */ /* 0x000fe400078e020b */
[----:B------:R-:W-:Y:S01]  /*5620*/  @!P1 IMAD R10, R8, R12, R10 ;  /* 0x0000000c080a9224 */ /* 0x000fe200078e020a */
[----:B-1----:R-:W-:Y:S06]  /*5630*/  @!P5 BRA `(.L_x_110) ;  /* 0x0000003c00bcd947 */ /* 0x002fec0003800000 */
.L_x_217:
[----:B------:R-:W-:Y:S01]  /*5640*/  @!P4 IADD3 R2, P0, PT, R30, 0x580, RZ ;  /* 0x000005801e02c810 */ /* 0x000fe20007f1e0ff */
[----:B------:R-:W-:Y:S01]  /*5650*/  UMOV UR18, 0x0 ;  /* 0x0000000000127882 */ /* 0x000fe20000000000 */
[----:B------:R-:W-:Y:S01]  /*5660*/  UMOV UR19, 0x10000000 ;  /* 0x1000000000137882 */ /* 0x000fe20000000000 */
[----:B------:R-:W-:Y:S01]  /*5670*/  VOTEU.ALL UP1, P4 ;  /* 0x0000000000ff7886 */ /* 0x000fe20002020000 */
[----:B------:R-:W-:Y:S01]  /*5680*/  @!P4 R2UR UR9, R2 ;  /* 0x000000000209c2ca */ /* 0x000fe200000e0000 */
[----:B-1----:R-:W-:Y:S01]  /*5690*/  @!P4 IMAD.X R0, RZ, RZ, R31, P0 ;  /* 0x000000ffff00c224 */ /* 0x002fe200000e061f */
[----:B------:R-:W-:Y:S01]  /*56a0*/  UMOV UR12, UR36 ;  /* 0x00000024000c7c82 */ /* 0x000fe20008000000 */
[----:B------:R-:W-:Y:S01]  /*56b0*/  @P3 R2UR UR36, R26 ;  /* 0x000000001a2432ca */ /* 0x000fe200000e0000 */
[----:B------:R-:W-:Y:S01]  /*56c0*/  @!UP1 ULEA UR15, UR14, UR6, 0xd ;  /* 0x000000060e0f9291 */ /* 0x000fe2000f8e68ff */
[----:B------:R-:W-:Y:S01]  /*56d0*/  ISETP.NE.AND P0, PT, R28, 0x2, PT ;  /* 0x000000021c00780c */ /* 0x000fe20003f05270 */
[----:B------:R-:W-:Y:S01]  /*56e0*/  @!UP1 UIADD3 UR10, UPT, UPT, UR10, 0x20, URZ ;  /* 0x000000200a0a9890 */ /* 0x000fe2000fffe0ff */
[----:B------:R-:W-:Y:S01]  /*56f0*/  @!P4 R2UR UR8, R0 ;  /* 0x000000000008c2ca */ /* 0x000fe200000e0000 */
[----:B------:R-:W-:Y:S01]  /*5700*/  IMAD.IADD R15, R10, 0x1, R90 ;  /* 0x000000010a0f7824 */ /* 0x000fe200078e025a */
[----:B------:R-:W-:Y:S01]  /*5710*/  SEL R0, RZ, 0x1, P0 ;  /* 0x00000001ff007807 */ /* 0x000fe20000000000 */
[----:B------:R-:W-:Y:S01]  /*5720*/  IMAD.IADD R14, R11, 0x1, R91 ;  /* 0x000000010b0e7824 */ /* 0x000fe200078e025b */
[----:B------:R-:W-:Y:S02]  /*5730*/  SEL R28, R28, RZ, P0 ;  /* 0x000000ff1c1c7207 */ /* 0x000fe40000000000 */
[----:B------:R-:W-:Y:S01]  /*5740*/  IMAD.U32 R8, RZ, RZ, UR9 ;  /* 0x00000009ff087e24 */ /* 0x000fe2000f8e00ff */
[----:B------:R-:W-:Y:S01]  /*5750*/  UIADD3 UR9, UPT, UPT, UR13, 0x140, URZ ;  /* 0x000001400d097890 */ /* 0x000fe2000fffe0ff */
[----:B------:R-:W-:Y:S03]  /*5760*/  LOP3.LUT R27, R27, R0, RZ, 0x3c, !PT ;  /* 0x000000001b1b7212 */ /* 0x000fe600078e3cff */
[----:B------:R-:W-:Y:S02]  /*5770*/  @!P4 R2UR UR16, R8 ;  /* 0x000000000810c2ca */ /* 0x000fe400000e0000 */
[----:B------:R-:W-:Y:S01]  /*5780*/  IMAD.U32 R9, RZ, RZ, UR8 ;  /* 0x00000008ff097e24 */ /* 0x000fe2000f8e00ff */
[----:B------:R-:W-:Y:S01]  /*5790*/  @!UP1 UIADD3 UR8, UPT, UPT, UR15, 0x400, URZ ;  /* 0x000004000f089890 */ /* 0x000fe2000fffe0ff */
[----:B------:R-:W-:Y:S01]  /*57a0*/  VOTEU.ALL UP1, P4 ;  /* 0x0000000000ff7886 */ /* 0x000fe20002020000 */
[----:B------:R-:W-:Y:S02]  /*57b0*/  UPRMT UR15, UR37, 0x654, UR9 ;  /* 0x00000654250f7896 */ /* 0x000fe40008000009 */
[----:B------:R-:W-:Y:S11]  /*57c0*/  @!P4 R2UR UR17, R9 ;  /* 0x000000000911c2ca */ /* 0x000ff600000e0000 */
[----:B------:R-:W-:Y:S02]  /*57d0*/  @!UPT UIADD3 URZ, UPT, UPT, URZ, URZ, URZ ;  /* 0x000000fffffff290 */ /* 0x000fe4000fffe0ff */
[----:B------:R2:W-:Y:S01]  /*57e0*/  @!UP1 UTMALDG.3D [UR8], [UR16], desc[UR18] ;  /* 0x00001208100095b4 */ /* 0x0005e20008011000 */
[----:B------:R2:W-:Y:S01]  /*57f0*/  @!P4 SYNCS.ARRIVE.TRANS64.RED.A0TR RZ, [UR13+0x140], R25 ;  /* 0x00014019ffffc9a7 */ /* 0x0005e2000830040d */
[----:B------:R-:W-:Y:S04]  /*5800*/  UIADD3 UR13, UPT, UPT, UR14, 0x1, URZ ;  /* 0x000000010e0d7890 */ /* 0x000fe8000fffe0ff */
[----:B------:R-:W-:Y:S04]  /*5810*/  UISETP.NE.AND UP1, UPT, UR13, 0x3, UPT ;  /* 0x000000030d00788c */ /* 0x000fe8000bf25270 */
[----:B------:R-:W-:Y:S02]  /*5820*/  USEL UR14, URZ, 0x1, UP1 ;  /* 0x00000001ff0e7887 */ /* 0x000fe40008800000 */
[----:B------:R-:W-:Y:S02]  /*5830*/  USEL UR13, UR13, URZ, UP1 ;  /* 0x000000ff0d0d7287 */ /* 0x000fe40008800000 */
[----:B------:R-:W-:Y:S02]  /*5840*/  UPLOP3.LUT UP1, UPT, UPT, UPT, UPT, 0x80, 0x8 ;  /* 0x000000000008789c */ /* 0x000fe40003f2f070 */
[----:B------:R-:W-:Y:S01]  /*5850*/  LOP3.LUT R29, R29, UR14, RZ, 0x3c, !PT ;  /* 0x0000000e1d1d7c12 */ /* 0x000fe2000f8e3cff */
[----:B------:R-:W-:Y:S01]  /*5860*/  SYNCS.ARRIVE.TRANS64.RED.A1T0 RZ, [UR15], RZ ;  /* 0x000000ffffff79a7 */ /* 0x000fe2000810040f */
[----:B------:R-:W-:Y:S07]  /*5870*/  @P3 BRA `(.L_x_111) ;  /* 0xfffffff4001c3947 */ /* 0x000fee000383ffff */
[----:B------:R-:W-:Y:S01]  /*5880*/  UIADD3 UR6, UPT, UPT, UR6, 0x158, URZ ;  /* 0x0000015806067890 */ /* 0x000fe2000fffe0ff */
[----:B------:R-:W-:-:S03]  /*5890*/  SHF.L.U32 R2, R29, 0x1f, RZ ;  /* 0x0000001f1d027819 */ /* 0x000fc600000006ff */
[----:B------:R-:W-:-:S09]  /*58a0*/  ULEA UR4, UR13, UR6, 0x3 ;  /* 0x000000060d047291 */ /* 0x000fd2000f8e18ff */
[----:B------:R-:W1:Y:S02]  /*58b0*/  SYNCS.PHASECHK.TRANS64.TRYWAIT P0, [UR4], R2 ;  /* 0x00000002ff0075a7 */ /* 0x000e640008001104 */
[----:B-1----:R-:W-:Y:S05]  /*58c0*/  @!P0 BRA `(.L_x_112) ;  /* 0x0000003c00308947 */ /* 0x002fea0003800000 */
.L_x_219:
        /* <DEDUP_REMOVED lines=9> */
.L_x_221:
[----:B------:R-:W-:-:S04]  /*5960*/  UIADD3 UR5, UPT, UPT, UR5, 0x1, URZ ;  /* 0x0000000105057890 */ /* 0x000fc8000fffe0ff */
[----:B------:R-:W-:-:S04]  /*5970*/  UISETP.NE.AND UP0, UPT, UR5, 0x3, UPT ;  /* 0x000000030500788c */ /* 0x000fc8000bf05270 */
[----:B------:R-:W-:Y:S02]  /*5980*/  USEL UR4, URZ, 0x1, UP0 ;  /* 0x00000001ff047887 */ /* 0x000fe40008000000 */
[----:B------:R-:W-:-:S04]  /*5990*/  USEL UR5, UR5, URZ, UP0 ;  /* 0x000000ff05057287 */ /* 0x000fc80008000000 */
[----:B------:R-:W-:Y:S01]  /*59a0*/  ULEA UR5, UR5, UR6, 0x3 ;  /* 0x0000000605057291 */ /* 0x000fe2000f8e18ff */
[----:B-1----:R-:W-:-:S04]  /*59b0*/  LOP3.LUT R2, R29, UR4, RZ, 0x3c, !PT ;  /* 0x000000041d027c12 */ /* 0x002fc8000f8e3cff */
[----:B------:R-:W-:Y:S01]  /*59c0*/  SHF.L.U32 R2, R2, 0x1f, RZ ;  /* 0x0000001f02027819 */ /* 0x000fe200000006ff */
[----:B------:R-:W-:-:S07]  /*59d0*/  IMAD.U32 R0, RZ, RZ, UR5 ;  /* 0x00000005ff007e24 */ /* 0x000fce000f8e00ff */
.L_x_114:
[----:B-1----:R1:W4:Y:S02]  /*59e0*/  SYNCS.PHASECHK.TRANS64.TRYWAIT P0, [R0+URZ], R2 ;  /* 0x00000002000075a7 */ /* 0x00232400080011ff */
[----:B----4-:R-:W-:Y:S05]  /*59f0*/  @!P0 NANOSLEEP.SYNCS 0x989680 ;  /* 0x009896800000895d */ /* 0x010fea0003900000 */
[----:B------:R-:W4:Y:S02]  /*5a00*/  @!P0 SYNCS.PHASECHK.TRANS64 P0, [R0+URZ], R2 ;  /* 0x00000002000085a7 */ /* 0x000f2400080010ff */
[----:B--2-4-:R-:W-:Y:S05]  /*5a10*/  @P0 EXIT ;  /* 0x000000000000094d */ /* 0x014fea0003800000 */
[----:B------:R-:W-:Y:S05]  /*5a20*/  BRA `(.L_x_114) ;  /* 0xfffffffc00ec7947 */ /* 0x000fea000383ffff */
.L_x_102:
[----:B------:R-:W-:-:S06]  /*5a30*/  UISETP.GE.AND UP1, UPT, UR10, 0x4, UPT ;  /* 0x000000040a00788c */ /* 0x000fcc000bf26270 */
[----:B------:R-:W-:-:S13]  /*5a40*/  PLOP3.LUT P0, PT, PT, PT, UP1, 0x80, 0x8 ;  /* 0x000000000008781c */ /* 0x000fda0003f0f018 */
[----:B------:R-:W-:Y:S05]  /*5a50*/  @!P0 EXIT ;  /* 0x000000000000894d */ /* 0x000fea0003800000 */
[----:B------:R-:W-:Y:S01]  /*5a60*/  BAR.SYNC.DEFER_BLOCKING 0x6, 0xa0 ;  /* 0x0182800000007b1d */ /* 0x000fe20000010000 */
[C---:B------:R-:W-:Y:S01]  /*5a70*/  IMAD.SHL.U32 R2, R97.reuse, 0x20, RZ ;  /* 0x0000002061027824 */ /* 0x040fe200078e00ff */
[C---:B------:R-:W-:Y:S01]  /*5a80*/  LOP3.LUT R98, R97.reuse, 0x2, RZ, 0xc0, !PT ;  /* 0x0000000261627812 */ /* 0x040fe200078ec0ff */
[C---:B------:R-:W-:Y:S01]  /*5a90*/  IMAD.SHL.U32 R103, R97.reuse, 0x4, RZ ;  /* 0x0000000461677824 */ /* 0x040fe200078e00ff */
[C---:B------:R-:W-:Y:S01]  /*5aa0*/  LOP3.LUT R104, R97.reuse, 0x60, RZ, 0xc0, !PT ;  /* 0x0000006061687812 */ /* 0x040fe200078ec0ff */
[C---:B------:R-:W-:Y:S01]  /*5ab0*/  IMAD.U32 R46, R97.reuse, 0x10000, RZ ;  /* 0x00010000612e7824 */ /* 0x040fe200078e00ff */
[----:B------:R-:W-:Y:S02]  /*5ac0*/  UMOV UR48, 0x400 ;  /* 0x0000040000307882 */ /* 0x000fe40000000000 */
[----:B------:R-:W1:Y:S01]  /*5ad0*/  LDC R95, c[0x0][0x370] ;  /* 0x0000dc00ff5f7b82 */ /* 0x000e620000000800 */
[----:B------:R-:W-:Y:S01]  /*5ae0*/  ULEA UR48, UR37, UR48, 0x18 ;  /* 0x0000003025307291 */ /* 0x000fe2000f8ec0ff */
[----:B------:R-:W-:Y:S01]  /*5af0*/  LOP3.LUT R3, R2, 0xc0, RZ, 0xc0, !PT ;  /* 0x000000c002037812 */ /* 0x000fe200078ec0ff */
[----:B------:R-:W-:Y:S01]  /*5b00*/  IMAD.MOV.U32 R45, RZ, RZ, RZ ;  /* 0x000000ffff2d7224 */ /* 0x000fe200078e00ff */
[----:B------:R-:W-:Y:S01]  /*5b10*/  LOP3.LUT R97, R97, 0x4, RZ, 0xc0, !PT ;  /* 0x0000000461617812 */ /* 0x000fe200078ec0ff */
[----:B------:R-:W-:Y:S01]  /*5b20*/  UIADD3 UR52, UPT, UPT, UR48, 0x400, URZ ;  /* 0x0000040030347890 */ /* 0x000fe2000fffe0ff */
[----:B------:R-:W-:-:S02]  /*5b30*/  LOP3.LUT R103, R3, 0x18, R103, 0xf8, !PT ;  /* 0x0000001803677812 */ /* 0x000fc400078ef867 */
[----:B------:R-:W-:Y:S01]  /*5b40*/  CS2R R100, SRZ ;  /* 0x0000000000647805 */ /* 0x000fe2000001ff00 */
[----:B------:R-:W2:Y:S01]  /*5b50*/  LDC R42, c[0x0][0xb0c] ;  /* 0x0002c300ff2a7b82 */ /* 0x000ea20000000800 */
[----:B------:R-:W-:Y:S01]  /*5b60*/  LOP3.LUT R46, R46, 0x600000, RZ, 0xc0, !PT ;  /* 0x006000002e2e7812 */ /* 0x000fe200078ec0ff */
[----:B------:R-:W-:Y:S01]  /*5b70*/  IMAD.MOV.U32 R108, RZ, RZ, RZ ;  /* 0x000000ffff6c7224 */ /* 0x000fe200078e00ff */
[----:B------:R-:W-:Y:S01]  /*5b80*/  IADD3 R102, PT, PT, -R97, 0x2, RZ ;  /* 0x0000000261667810 */ /* 0x000fe20007ffe1ff */
[----:B------:R-:W-:Y:S01]  /*5b90*/  IMAD.MOV R98, RZ, RZ, -R98 ;  /* 0x000000ffff627224 */ /* 0x000fe200078e0a62 */
[----:B------:R-:W-:Y:S01]  /*5ba0*/  LOP3.LUT R103, R103, 0xf20, R2, 0xf8, !PT ;  /* 0x00000f2067677812 */ /* 0x000fe200078ef802 */
[----:B------:R-:W-:Y:S01]  /*5bb0*/  IMAD.MOV R97, RZ, RZ, -R97 ;  /* 0x000000ffff617224 */ /* 0x000fe200078e0a61 */
[----:B------:R-:W3:Y:S01]  /*5bc0*/  LDCU.64 UR54, c[0x0][0x348] ;  /* 0x00006900ff3677ac */ /* 0x000ee20008000a00 */
[----:B------:R-:W4:Y:S01]  /*5bd0*/  LDC R93, c[0x0][0xb20] ;  /* 0x0002c800ff5d7b82 */ /* 0x000f220000000800 */
[----:B------:R-:W3:Y:S01]  /*5be0*/  LDS R0, [UR48+0x230] ;  /* 0x00023030ff007984 */ /* 0x000ee20008000800 */
[----:B------:R-:W-:Y:S01]  /*5bf0*/  IMAD.SHL.U32 R102, R102, 0x10, RZ ;  /* 0x0000001066667824 */ /* 0x000fe200078e00ff */
[----:B------:R-:W-:Y:S01]  /*5c00*/  LEA R103, R103, UR52, 0x1 ;  /* 0x0000003467677c11 */ /* 0x000fe2000f8e08ff */
[----:B------:R-:W-:Y:S01]  /*5c10*/  UMOV UR51, 0x1 ;  /* 0x0000000100337882 */ /* 0x000fe20000000000 */
[----:B------:R-:W-:Y:S01]  /*5c20*/  UMOV UR56, URZ ;  /* 0x000000ff00387c82 */ /* 0x000fe20008000000 */
[----:B------:R-:W1:Y:S02]  /*5c30*/  LDCU.64 UR38, c[0x0][0x888] ;  /* 0x00011100ff2677ac */ /* 0x000e640008000a00 */
[----:B------:R-:W1:Y:S01]  /*5c40*/  LDC R41, c[0x0][0xb30] ;  /* 0x0002cc00ff297b82 */ /* 0x000e620000000800 */
[----:B------:R-:W1:Y:S01]  /*5c50*/  LDCU.64 UR44, c[0x0][0x890] ;  /* 0x00011200ff2c77ac */ /* 0x000e620008000a00 */
[----:B------:R-:W-:Y:S01]  /*5c60*/  UMOV UR50, URZ ;  /* 0x000000ff00327c82 */ /* 0x000fe20008000000 */
[----:B------:R-:W-:-:S05]  /*5c70*/  UMOV UR49, URZ ;  /* 0x000000ff00317c82 */ /* 0x000fca0008000000 */
[----:B------:R-:W1:Y:S08]  /*5c80*/  LDC.64 R88, c[0x0][0xb10] ;  /* 0x0002c400ff587b82 */ /* 0x000e700000000a00 */
[----:B------:R-:W1:Y:S08]  /*5c90*/  LDC.64 R38, c[0x0][0xb18] ;  /* 0x0002c600ff267b82 */ /* 0x000e700000000a00 */
[----:B------:R-:W1:Y:S08]  /*5ca0*/  LDC.64 R36, c[0x0][0xb28] ;  /* 0x0002ca00ff247b82 */ /* 0x000e700000000a00 */
[----:B------:R-:W1:Y:S01]  /*5cb0*/  LDC.64 R86, c[0x0][0x8b0] ;  /* 0x00022c00ff567b82 */ /* 0x000e620000000a00 */
[----:B---3--:R-:W-:-:S07]  /*5cc0*/  IMAD.IADD R46, R0, 0x1, R46 ;  /* 0x00000001002e7824 */ /* 0x008fce00078e022e */
[----:B------:R-:W3:Y:S08]  /*5cd0*/  LDC.64 R84, c[0x0][0x8a8] ;  /* 0x00022a00ff547b82 */ /* 0x000ef00000000a00 */
[----:B--2-4-:R-:W1:Y:S02]  /*5ce0*/  LDC R94, c[0x0][0x374] ;  /* 0x0000dd00ff5e7b82 */ /* 0x014e640000000800 */
.L_x_145:
[----:B------:R-:W-:Y:S02]  /*5cf0*/  LEA R0, R108, UR48, 0x3 ;  /* 0x000000306c007c11 */ /* 0x000fe4000f8e18ff */
[----:B------:R-:W-:Y:S02]  /*5d00*/  SHF.L.U32 R2, R100, 0x1f, RZ ;  /* 0x0000001f64027819 */ /* 0x000fe400000006ff */
[----:B------:R-:W-:Y:S02]  /*5d10*/  LEA R16, R108, UR48, 0x4 ;  /* 0x000000306c107c11 */ /* 0x000fe4000f8e20ff */
[----:B------:R-:W2:Y:S02]  /*5d20*/  SYNCS.PHASECHK.TRANS64.TRYWAIT P0, [R0+URZ+0x180], R2 ;  /* 0x00018002000075a7 */ /* 0x000ea400080011ff */
[----:B--2---:R-:W-:Y:S05]  /*5d30*/  @!P0 BRA `(.L_x_115) ;  /* 0x0000003800448947 */ /* 0x004fea0003800000 */
.L_x_222:
[----:B------:R-:W4:Y:S01]  /*5d40*/  LDC.64 R10, c[0x0][0xb10] ;  /* 0x0002c400ff0a7b82 */ /* 0x000f220000000a00 */
[----:B------:R-:W3:Y:S01]  /*5d50*/  LDS.128 R16, [R16+0x210] ;  /* 0x0002100010107984 */ /* 0x000ee20000000c00 */
[----:B-1----:R-:W-:Y:S01]  /*5d60*/  ISETP.NE.AND P1, PT, R41, 0x1, PT ;  /* 0x000000012900780c */ /* 0x002fe20003f25270 */
[----:B--2---:R-:W-:Y:S01]  /*5d70*/  VIADD R0, R0, 0x190 ;  /* 0x0000019000007836 */ /* 0x004fe20000000000 */
[----:B------:R-:W-:Y:S04]  /*5d80*/  ISETP.GE.AND P0, PT, R40, 0x1, PT ;  /* 0x000000012800780c */ /* 0x000fe80003f06270 */
[----:B------:R-:W1:Y:S01]  /*5d90*/  LDC.64 R8, c[0x0][0xb18] ;  /* 0x0002c600ff087b82 */ /* 0x000e620000000a00 */
[----:B------:R-:W-:Y:S01]  /*5da0*/  PRMT R0, RZ, 0x654, R0 ;  /* 0x00000654ff007816 */ /* 0x000fe20000000000 */
[----:B------:R-:W-:Y:S01]  /*5db0*/  @!PT LDS RZ, [RZ] ;  /* 0x00000000fffff984 */ /* 0x000fe20000000800 */
[----:B------:R-:W-:Y:S01]  /*5dc0*/  @!PT LDS RZ, [RZ] ;  /* 0x00000000fffff984 */ /* 0x000fe20000000800 */
[----:B------:R-:W-:Y:S01]  /*5dd0*/  @!PT LDS RZ, [RZ] ;  /* 0x00000000fffff984 */ /* 0x000fe20000000800 */
[----:B------:R-:W-:Y:S01]  /*5de0*/  @!PT LDS RZ, [RZ] ;  /* 0x00000000fffff984 */ /* 0x000fe20000000800 */
[----:B------:R2:W-:Y:S06]  /*5df0*/  MEMBAR.ALL.CTA ;  /* 0x0000000000007992 */ /* 0x0005ec0000008000 */
[----:B--2---:R-:W2:Y:S01]  /*5e00*/  FENCE.VIEW.ASYNC.S ;  /* 0x00000000000073c6 */ /* 0x004ea20000000000 */
[----:B------:R-:W1:Y:S08]  /*5e10*/  @!P1 LDC R12, c[0x0][0xb20] ;  /* 0x0002c800ff0c9b82 */ /* 0x000e700000000800 */
[----:B------:R-:W1:Y:S01]  /*5e20*/  @!P1 LDC R7, c[0x0][0xb0c] ;  /* 0x0002c300ff079b82 */ /* 0x000e620000000800 */
[----:B--2---:R2:W-:Y:S01]  /*5e30*/  SYNCS.ARRIVE.TRANS64.RED.A1T0 RZ, [R0+URZ], RZ ;  /* 0x000000ff00ff79a7 */ /* 0x0045e200081004ff */
[----:B---3--:R-:W-:Y:S04]  /*5e40*/  LOP3.LUT P4, RZ, R18, 0x1, RZ, 0xc0, !PT ;  /* 0x0000000112ff7812 */ /* 0x008fe8000788c0ff */
[----:B------:R-:W-:Y:S09]  /*5e50*/  P2R R105, PR, RZ, 0x10 ;  /* 0x00000010ff697803 */ /* 0x000ff20000000000 */
[----:B------:R-:W-:Y:S02]  /*5e60*/  @P4 MOV R44, R16 ;  /* 0x00000010002c4202 */ /* 0x000fe40000000f00 */
[----:B------:R-:W-:Y:S01]  /*5e70*/  @P4 LOP3.LUT R43, R17, 0xffff, RZ, 0xc0, !PT ;  /* 0x0000ffff112b4812 */ /* 0x000fe200078ec0ff */
[----:B--2-4-:R-:W-:Y:S06]  /*5e80*/  @!P0 BRA `(.L_x_116) ;  /* 0x0000000000a48947 */ /* 0x014fec0003800000 */
[----:B------:R-:W-:Y:S01]  /*5e90*/  IMAD.HI.U32 R0, R94, R39, RZ ;  /* 0x000000275e007227 */ /* 0x000fe200078e00ff */
[----:B------:R-:W-:Y:S02]  /*5ea0*/  ISETP.NE.AND P0, PT, R38, 0x1, PT ;  /* 0x000000012600780c */ /* 0x000fe40003f05270 */
[----:B------:R-:W-:Y:S01]  /*5eb0*/  ISETP.NE.AND P2, PT, R40, 0x1, PT ;  /* 0x000000012800780c */ /* 0x000fe20003f45270 */
[----:B------:R-:W-:Y:S01]  /*5ec0*/  IMAD.HI.U32 R4, R95, R88, RZ ;  /* 0x000000585f047227 */ /* 0x000fe200078e00ff */
[----:B------:R-:W-:Y:S02]  /*5ed0*/  SHF.R.U32.HI R0, RZ, R93, R0 ;  /* 0x0000005dff007219 */ /* 0x000fe40000011600 */
[----:B------:R-:W-:Y:S01]  /*5ee0*/  ISETP.NE.AND P3, PT, R42, 0x1, PT ;  /* 0x000000012a00780c */ /* 0x000fe20003f65270 */
[----:B------:R-:W-:Y:S01]  /*5ef0*/  IMAD.HI.U32 R6, R43, R39, RZ ;  /* 0x000000272b067227 */ /* 0x000fe200078e00ff */
[-C--:B------:R-:W-:Y:S02]  /*5f00*/  SHF.R.U32.HI R4, RZ, R89.reuse, R4 ;  /* 0x00000059ff047219 */ /* 0x080fe40000011604 */
[----:B------:R-:W-:Y:S01]  /*5f10*/  SEL R0, R94, R0, !P0 ;  /* 0x000000005e007207 */ /* 0x000fe20004000000 */
[----:B------:R-:W-:Y:S01]  /*5f20*/  IMAD.HI.U32 R5, R44, R88, RZ ;  /* 0x000000582c057227 */ /* 0x000fe200078e00ff */
[----:B------:R-:W-:Y:S03]  /*5f30*/  SEL R4, R95, R4, !P3 ;  /* 0x000000045f047207 */ /* 0x000fe60005800000 */
[-C--:B------:R-:W-:Y:S01]  /*5f40*/  IMAD.HI.U32 R3, R0, R36.reuse, RZ ;  /* 0x0000002400037227 */ /* 0x080fe200078e00ff */
[----:B------:R-:W-:Y:S03]  /*5f50*/  SHF.R.U32.HI R5, RZ, R89, R5 ;  /* 0x00000059ff057219 */ /* 0x000fe60000011605 */
[----:B------:R-:W-:Y:S01]  /*5f60*/  IMAD.HI.U32 R2, R4, R36, RZ ;  /* 0x0000002404027227 */ /* 0x000fe200078e00ff */
[----:B------:R-:W-:Y:S02]  /*5f70*/  @P2 SHF.R.U32.HI R0, RZ, R37, R3 ;  /* 0x00000025ff002219 */ /* 0x000fe40000011603 */
[----:B------:R-:W-:Y:S02]  /*5f80*/  SHF.R.U32.HI R3, RZ, R93, R6 ;  /* 0x0000005dff037219 */ /* 0x000fe40000011606 */
[----:B------:R-:W-:Y:S01]  /*5f90*/  @P2 SHF.R.U32.HI R4, RZ, R37, R2 ;  /* 0x00000025ff042219 */ /* 0x000fe20000011602 */
[----:B------:R-:W-:Y:S01]  /*5fa0*/  IMAD R0, R40, R0, RZ ;  /* 0x0000000028007224 */ /* 0x000fe200078e02ff */
[----:B------:R-:W-:Y:S02]  /*5fb0*/  SEL R3, R43, R3, !P0 ;  /* 0x000000032b037207 */ /* 0x000fe40004000000 */
[----:B------:R-:W-:Y:S01]  /*5fc0*/  SEL R2, R44, R5, !P3 ;  /* 0x000000052c027207 */ /* 0x000fe20005800000 */
[----:B------:R-:W-:Y:S01]  /*5fd0*/  IMAD R5, R40, R4, RZ ;  /* 0x0000000428057224 */ /* 0x000fe200078e02ff */
[C---:B------:R-:W-:Y:S01]  /*5fe0*/  ISETP.GE.AND P0, PT, R3.reuse, R0, PT ;  /* 0x000000000300720c */ /* 0x040fe20003f06270 */
[C---:B------:R-:W-:Y:S03]  /*5ff0*/  IMAD.HI.U32 R0, R3.reuse, R36, RZ ;  /* 0x0000002403007227 */ /* 0x040fe600078e00ff */
[C---:B------:R-:W-:Y:S02]  /*6000*/  ISETP.GE.OR P0, PT, R2.reuse, R5, P0 ;  /* 0x000000050200720c */ /* 0x040fe40000706670 */
[----:B------:R-:W-:Y:S04]  /*6010*/  SHF.R.U32.HI R0, RZ, R37, R0 ;  /* 0x00000025ff007219 */ /* 0x000fe80000011600 */
[C---:B------:R-:W-:Y:S05]  /*6020*/  SEL R6, R3.reuse, R0, !P2 ;  /* 0x0000000003067207 */ /* 0x040fea0005000000 */
        /* <DEDUP_REMOVED lines=14> */
[----:B------:R-:W-:Y:S07]  /*6110*/  IMAD R43, R3, R38, R43 ;  /* 0x00000026032b7224 */ /* 0x000fee00078e022b */
.L_x_116:
[----:B-1----:R-:W-:Y:S01]  /*6120*/  @!P1 ISETP.NE.AND P0, PT, R8, 0x1, PT ;  /* 0x000000010800980c */ /* 0x002fe20003f05270 */
[----:B------:R-:W-:Y:S01]  /*6130*/  @!P1 IMAD.HI.U32 R0, R44, R10, RZ ;  /* 0x0000000a2c009227 */ /* 0x000fe200078e00ff */
[----:B------:R-:W-:Y:S01]  /*6140*/  @!P1 ISETP.NE.AND P2, PT, R7, 0x1, PT ;  /* 0x000000010700980c */ /* 0x000fe20003f45270 */
[----:B------:R-:W-:Y:S01]  /*6150*/  ULOP3.LUT UP0, URZ, UR52, 0x1b0, URZ, 0xc0, !UPT ;  /* 0x000001b034ff7892 */ /* 0x000fe2000f80c0ff */
[----:B------:R-:W-:Y:S01]  /*6160*/  R2UR UR42, R14 ;  /* 0x000000000e2a72ca */ /* 0x000fe200000e0000 */
[----:B------:R-:W-:Y:S01]  /*6170*/  @!P1 IMAD.HI.U32 R2, R43, R9, RZ ;  /* 0x000000092b029227 */ /* 0x000fe200078e00ff */
[----:B------:R-:W-:Y:S02]  /*6180*/  @!P1 SHF.R.U32.HI R0, RZ, R11, R0 ;  /* 0x0000000bff009219 */ /* 0x000fe40000011600 */
[----:B------:R-:W-:Y:S01]  /*6190*/  R2UR UR41, R15 ;  /* 0x000000000f2972ca */ /* 0x000fe200000e0000 */
[----:B------:R-:W-:Y:S01]  /*61a0*/  VIADD R108, R108, 0x1 ;  /* 0x000000016c6c7836 */ /* 0x000fe20000000000 */
[----:B------:R-:W-:Y:S02]  /*61b0*/  @!P1 SHF.R.U32.HI R2, RZ, R12, R2 ;  /* 0x0000000cff029219 */ /* 0x000fe40000011602 */
[----:B------:R-:W-:Y:S02]  /*61c0*/  @!P1 SEL R3, R44, R0, !P2 ;  /* 0x000000002c039207 */ /* 0x000fe40005000000 */
[----:B------:R-:W-:Y:S02]  /*61d0*/  @!P1 SEL R2, R43, R2, !P0 ;  /* 0x000000022b029207 */ /* 0x000fe40004000000 */
[----:B------:R-:W-:Y:S01]  /*61e0*/  @P4 SHF.R.U32.HI R99, RZ, 0x10, R17 ;  /* 0x00000010ff634819 */ /* 0x000fe20000011611 */
[----:B------:R-:W-:Y:S02]  /*61f0*/  USHF.L.U32 UR42, UR42, 0x7, URZ ;  /* 0x000000072a2a7899 */ /* 0x000fe400080006ff */
[----:B------:R-:W-:Y:S02]  /*6200*/  @!P1 IMAD.IADD R0, R2, 0x1, -R3 ;  /* 0x0000000102009824 */ /* 0x000fe400078e0a03 */
[----:B------:R-:W-:Y:S01]  /*6210*/  @!P1 IMAD.IADD R2, R3, 0x1, -R2 ;  /* 0x0000000103029824 */ /* 0x000fe200078e0a02 */
[----:B------:R-:W-:Y:S01]  /*6220*/  USHF.L.U32 UR41, UR41, 0x6, URZ ;  /* 0x0000000629297899 */ /* 0x000fe200080006ff */
[----:B------:R-:W-:Y:S02]  /*6230*/  @!P1 IMAD R44, R0, R7, R44 ;  /* 0x00000007002c9224 */ /* 0x000fe400078e022c */
[----:B------:R-:W-:Y:S01]  /*6240*/  @!P1 IMAD R43, R2, R8, R43 ;  /* 0x00000008022b9224 */ /* 0x000fe200078e022b */
[----:B------:R-:W-:Y:S08]  /*6250*/  BRA.U !UP0, `(.L_x_117) ;  /* 0x00000001087c7547 */ /* 0x000ff0000b800000 */
[----:B------:R-:W1:Y:S01]  /*6260*/  LDCU.64 UR8, c[0x4][0x80] ;  /* 0x01001000ff0877ac */ /* 0x000e620008000a00 */
[----:B------:R-:W-:Y:S01]  /*6270*/  MOV R2, 0x0 ;  /* 0x0000000000027802 */ /* 0x000fe20000000f00 */
[----:B------:R-:W-:Y:S02]  /*6280*/  HFMA2 R12, -RZ, RZ, 0, 5.9604644775390625e-08 ;  /* 0x00000001ff0c7431 */ /* 0x000fe400000001ff */
[----:B------:R-:W-:Y:S01]  /*6290*/  IMAD.MOV.U32 R8, RZ, RZ, 0x70 ;  /* 0x00000070ff087424 */ /* 0x000fe200078e00ff */
[----:B------:R2:W3:Y:S01]  /*62a0*/  LDC.64 R14, c[0x4][R2] ;  /* 0x01000000020e7b82 */ /* 0x0004e20000000a00 */
[----:B------:R-:W4:Y:S01]  /*62b0*/  LDCU.64 UR6, c[0x4][0x88] ;  /* 0x01001100ff0677ac */ /* 0x000f220008000a00 */
[----:B------:R-:W-:Y:S01]  /*62c0*/  IMAD.MOV.U32 R13, RZ, RZ, RZ ;  /* 0x000000ffff0d7224 */ /* 0x000fe200078e00ff */
[----:B------:R-:W2:Y:S01]  /*62d0*/  LDCU.64 UR4, c[0x4][0x8] ;  /* 0x01000100ff0477ac */ /* 0x000ea20008000a00 */
[----:B-1----:R-:W-:Y:S01]  /*62e0*/  MOV R5, UR9 ;  /* 0x0000000900057c02 */ /* 0x002fe20008000f00 */
[----:B------:R-:W-:Y:S01]  /*62f0*/  IMAD.U32 R4, RZ, RZ, UR8 ;  /* 0x00000008ff047e24 */ /* 0x000fe2000f8e00ff */
[----:B----4-:R-:W-:Y:S01]  /*6300*/  MOV R7, UR7 ;  /* 0x0000000700077c02 */ /* 0x010fe20008000f00 */
[----:B------:R-:W-:Y:S01]  /*6310*/  IMAD.U32 R6, RZ, RZ, UR6 ;  /* 0x00000006ff067e24 */ /* 0x000fe2000f8e00ff */
[----:B--2---:R-:W-:Y:S01]  /*6320*/  MOV R11, UR5 ;  /* 0x00000005000b7c02 */ /* 0x004fe20008000f00 */
[----:B------:R-:W-:Y:S02]  /*6330*/  IMAD.U32 R10, RZ, RZ, UR4 ;  /* 0x00000004ff0a7e24 */ /* 0x000fe4000f8e00ff */
[----:B------:R-:W-:Y:S07]  /*6340*/  LEPC R20, `(.L_x_118) ;  /* 0x000000001014794e */ /* 0x000fee0000000000 */
[----:B---3-5:R-:W-:Y:S05]  /*6350*/  CALL.ABS.NOINC R14 ;  /* 0x000000000e007343 */ /* 0x028fea0003c00000 */
.L_x_118:
[----:B------:R-:W1:Y:S01]  /*6360*/  LDCU.64 UR8, c[0x4][0x80] ;  /* 0x01001000ff0877ac */ /* 0x000e620008000a00 */
[----:B------:R-:W2:Y:S01]  /*6370*/  LDC.64 R2, c[0x4][R2] ;  /* 0x0100000002027b82 */ /* 0x000ea20000000a00 */
[----:B------:R-:W-:Y:S02]  /*6380*/  HFMA2 R12, -RZ, RZ, 0, 5.9604644775390625e-08 ;  /* 0x00000001ff0c7431 */ /* 0x000fe400000001ff */
[----:B------:R-:W-:Y:S02]  /*6390*/  IMAD.MOV.U32 R8, RZ, RZ, 0x70 ;  /* 0x00000070ff087424 */ /* 0x000fe400078e00ff */
[----:B------:R-:W-:Y:S01]  /*63a0*/  IMAD.MOV.U32 R13, RZ, RZ, RZ ;  /* 0x000000ffff0d7224 */ /* 0x000fe200078e00ff */
[----:B------:R-:W3:Y:S01]  /*63b0*/  LDCU.64 UR6, c[0x4][0x88] ;  /* 0x01001100ff0677ac */ /* 0x000ee20008000a00 */
[----:B------:R-:W4:Y:S01]  /*63c0*/  LDCU.64 UR4, c[0x4][0x8] ;  /* 0x01000100ff0477ac */ /* 0x000f220008000a00 */
[----:B-1----:R-:W-:Y:S02]  /*63d0*/  MOV R4, UR8 ;  /* 0x0000000800047c02 */ /* 0x002fe40008000f00 */
[----:B------:R-:W-:Y:S02]  /*63e0*/  MOV R5, UR9 ;  /* 0x0000000900057c02 */ /* 0x000fe40008000f00 */
[----:B---3--:R-:W-:Y:S01]  /*63f0*/  MOV R7, UR7 ;  /* 0x0000000700077c02 */ /* 0x008fe20008000f00 */
[----:B------:R-:W-:Y:S01]  /*6400*/  IMAD.U32 R6, RZ, RZ, UR6 ;  /* 0x00000006ff067e24 */ /* 0x000fe2000f8e00ff */
[----:B----4-:R-:W-:Y:S01]  /*6410*/  MOV R11, UR5 ;  /* 0x00000005000b7c02 */ /* 0x010fe20008000f00 */
[----:B------:R-:W-:Y:S02]  /*6420*/  IMAD.U32 R10, RZ, RZ, UR4 ;  /* 0x00000004ff0a7e24 */ /* 0x000fe4000f8e00ff */
[----:B------:R-:W-:Y:S07]  /*6430*/  LEPC R20, `(.L_x_117) ;  /* 0x000000001014794e */ /* 0x000fee0000000000 */
[----:B--2---:R-:W-:Y:S05]  /*6440*/  CALL.ABS.NOINC R2 ;  /* 0x0000000002007343 */ /* 0x004fea0003c00000 */
.L_x_117:
[----:B------:R-:W-:Y:S01]  /*6450*/  ISETP.NE.U32.AND P4, PT, R86, RZ, PT ;  /* 0x000000ff5600720c */ /* 0x000fe20003f85070 */
[----:B------:R-:W-:Y:S01]  /*6460*/  UISETP.NE.AND UP2, UPT, UR53, URZ, UPT ;  /* 0x000000ff3500728c */ /* 0x000fe2000bf45270 */
[----:B------:R-:W-:Y:S01]  /*6470*/  ISETP.NE.U32.AND P2, PT, RZ, UR38, PT ;  /* 0x00000026ff007c0c */ /* 0x000fe2000bf45070 */
[----:B------:R-:W-:Y:S01]  /*6480*/  UISETP.NE.U32.AND UP1, UPT, UR44, URZ, UPT ;  /* 0x000000ff2c00728c */ /* 0x000fe2000bf25070 */
[----:B------:R-:W-:Y:S01]  /*6490*/  ISETP.NE.AND.EX P4, PT, R87, RZ, PT, P4 ;  /* 0x000000ff5700720c */ /* 0x000fe20003f85340 */
[----:B------:R-:W-:Y:S01]  /*64a0*/  UPLOP3.LUT UP0, UPT, UPT, UPT, UPT, 0x40, 0x4 ;  /* 0x000000000004789c */ /* 0x000fe20003f0e870 */
[----:B------:R-:W-:Y:S01]  /*64b0*/  ISETP.NE.AND.EX P2, PT, RZ, UR39, PT, P2 ;  /* 0x00000027ff007c0c */ /* 0x000fe2000bf45320 */
[----:B------:R-:W-:Y:S01]  /*64c0*/  UISETP.NE.AND.EX UP1, UPT, UR45, URZ, UPT, UP1 ;  /* 0x000000ff2d00728c */ /* 0x000fe2000bf25310 */
[----:B------:R-:W-:Y:S04]  /*64d0*/  PLOP3.LUT P1, PT, PT, PT, UP2, 0x80, 0x8 ;  /* 0x000000000008781c */ /* 0x000fe80003f2f028 */
[----:B------:R-:W-:Y:S06]  /*64e0*/  @UP2 UPLOP3.LUT UP0, UPT, UPT, UPT, UP1, 0x80, 0x8 ;  /* 0x000000000008289c */ /* 0x000fec0003f0f010 */
[----:B------:R-:W-:Y:S01]  /*64f0*/  PLOP3.LUT P0, PT, PT, PT, UP0, 0x80, 0x8 ;  /* 0x000000000008781c */ /* 0x000fe20003f0f008 */
[----:B------:R-:W-:Y:S01]  /*6500*/  @!UPT UIADD3 URZ, UPT, UPT, URZ, URZ, URZ ;  /* 0x000000fffffff290 */ /* 0x000fe2000fffe0ff */
[----:B------:R-:W-:Y:S11]  /*6510*/  BRA.U !UP1, `(.L_x_119) ;  /* 0x0000000109387547 */ /* 0x000ff6000b800000 */
[----:B------:R-:W-:Y:S01]  /*6520*/  UISETP.NE.U32.AND UP0, UPT, UR38, URZ, UPT ;  /* 0x000000ff2600728c */ /* 0x000fe2000bf05070 */
[----:B------:R-:W-:Y:S02]  /*6530*/  HFMA2 R0, -RZ, RZ, 0, 5.9604644775390625e-08 ;  /* 0x00000001ff007431 */ /* 0x000fe400000001ff */
[----:B------:R-:W-:Y:S01]  /*6540*/  IMAD.MOV.U32 R92, RZ, RZ, 0x1 ;  /* 0x00000001ff5c7424 */ /* 0x000fe200078e00ff */
[----:B------:R-:W-:Y:S06]  /*6550*/  UISETP.NE.AND.EX UP0, UPT, UR39, URZ, UPT, UP0 ;  /* 0x000000ff2700728c */ /* 0x000fec000bf05300 */
[----:B------:R-:W-:Y:S05]  /*6560*/  PLOP3.LUT P3, PT, PT, PT, UP0, 0x80, 0x8 ;  /* 0x000000000008781c */ /* 0x000fea0003f6f008 */
[----:B------:R-:W1:Y:S01]  /*6570*/  @UP0 LDCU.64 UR6, c[0x0][0x888] ;  /* 0x00011100ff0607ac */ /* 0x000e620008000a00 */
[----:B------:R-:W-:Y:S07]  /*6580*/  @UP0 UIMAD UR4, UR36, UR44, URZ ;  /* 0x0000002c240402a4 */ /* 0x000fee000f8e02ff */
[----:B------:R-:W-:Y:S01]  /*6590*/  @!P3 PRMT R92, R0, 0x7610, R92 ;  /* 0x00007610005cb816 */ /* 0x000fe2000000005c */
[----:B-1----:R-:W-:Y:S03]  /*65a0*/  @UP0 UIMAD.WIDE UR6, UR4, 0x4, UR6 ;  /* 0x00000004040608a5 */ /* 0x002fe6000f8e0206 */
[----:B------:R-:W1:Y:S03]  /*65b0*/  @!UP0 LDCU UR4, c[0x0][0x880] ;  /* 0x00011000ff0487ac */ /* 0x000e660008000800 */
[----:B------:R-:W-:Y:S01]  /*65c0*/  IMAD.U32 R2, RZ, RZ, UR6 ;  /* 0x00000006ff027e24 */ /* 0x000fe2000f8e00ff */
[----:B------:R-:W-:Y:S05]  /*65d0*/  MOV R3, UR7 ;  /* 0x0000000700037c02 */ /* 0x000fea0008000f00 */
[----:B-----5:R2:W5:Y:S02]  /*65e0*/  @P3 LDG.E R49, desc[UR46][R2.64] ;  /* 0x0000002e02313981 */ /* 0x020564000c1e1900 */
[----:B-12---:R-:W-:Y:S02]  /*65f0*/  @!P3 IMAD.U32 R49, RZ, RZ, UR4 ;  /* 0x00000004ff31be24 */ /* 0x006fe4000f8e00ff */
.L_x_119:
[----:B------:R-:W-:Y:S05]  /*6600*/  @!P4 BRA `(.L_x_120) ;  /* 0x000000000020c947 */ /* 0x000fea0003800000 */
[----:B------:R-:W-:Y:S04]  /*6610*/  ISETP.NE.U32.AND P3, PT, R84, RZ, PT ;  /* 0x000000ff5400720c */ /* 0x000fe80003f65070 */
[----:B------:R-:W-:Y:S11]  /*6620*/  ISETP.NE.AND.EX P3, PT, R85, RZ, PT, P3 ;  /* 0x000000ff5500720c */ /* 0x000ff60003f65330 */
[----:B------:R-:W-:Y:S02]  /*6630*/  @!UPT UIADD3 URZ, UPT, UPT, URZ, URZ, URZ ;  /* 0x000000fffffff290 */ /* 0x000fe4000fffe0ff */
[----:B------:R-:W1:Y:S01]  /*6640*/  @P3 LDC.64 R2, c[0x0][0x8a8] ;  /* 0x00022a00ff023b82 */ /* 0x000e620000000a00 */
[----:B------:R-:W-:Y:S04]  /*6650*/  @P3 IMAD R0, R86, UR36, RZ ;  /* 0x0000002456003c24 */ /* 0x000fe8000f8e02ff */
[----:B-1----:R-:W-:Y:S05]  /*6660*/  @P3 IMAD.WIDE R2, R0, 0x4, R2 ;  /* 0x0000000400023825 */ /* 0x002fea00078e0202 */
[----:B-----5:R1:W5:Y:S02]  /*6670*/  @P3 LDG.E R47, desc[UR46][R2.64] ;  /* 0x0000002e022f3981 */ /* 0x020364000c1e1900 */
[----:B-1----:R-:W2:Y:S02]  /*6680*/  @!P3 LDC R47, c[0x0][0x8a0] ;  /* 0x00022800ff2fbb82 */ /* 0x002ea40000000800 */
.L_x_120:
[----:B-----5:R-:W-:Y:S01]  /*6690*/  FSETP.NEU.AND P3, PT, R49, RZ, PT ;  /* 0x000000ff3100720b */ /* 0x020fe20003f6d000 */
[----:B------:R-:W-:Y:S01]  /*66a0*/  ULOP3.LUT UR4, UR51, 0x1, URZ, 0x3c, !UPT ;  /* 0x0000000133047892 */ /* 0x000fe2000f8e3cff */
[----:B------:R-:W-:Y:S01]  /*66b0*/  SEL R4, RZ, 0xffffffff, P2 ;  /* 0xffffffffff047807 */ /* 0x000fe20001000000 */
[----:B------:R-:W-:Y:S01]  /*66c0*/  IMAD.U32 R68, RZ, RZ, UR56 ;  /* 0x00000038ff447e24 */ /* 0x000fe2000f8e00ff */
[----:B------:R-:W-:Y:S01]  /*66d0*/  @P1 LOP3.LUT P2, RZ, R92, 0xff, RZ, 0xc0, !PT ;  /* 0x000000ff5cff1812 */ /* 0x000fe2000784c0ff */
[----:B------:R-:W-:Y:S01]  /*66e0*/  IMAD.SHL.U32 R111, R98, 0x10, RZ ;  /* 0x00000010626f7824 */ /* 0x000fe200078e00ff */
[----:B------:R-:W-:Y:S01]  /*66f0*/  @P1 SEL R0, RZ, 0xffffffff, P3 ;  /* 0xffffffffff001807 */ /* 0x000fe20001800000 */
[----:B------:R-:W-:Y:S01]  /*6700*/  IMAD.U32 R71, RZ, RZ, UR4 ;  /* 0x00000004ff477e24 */ /* 0x000fe2000f8e00ff */
[----:B------:R-:W-:Y:S01]  /*6710*/  LEA R106, R45, UR48, 0x3 ;  /* 0x000000302d6a7c11 */ /* 0x000fe2000f8e18ff */
[----:B------:R-:W-:Y:S01]  /*6720*/  IMAD.SHL.U32 R68, R68, 0x2000, RZ ;  /* 0x0000200044447824 */ /* 0x000fe200078e00ff */
[----:B------:R-:W-:Y:S01]  /*6730*/  @P0 SEL R0, R4, R0, !P2 ;  /* 0x0000000004000207 */ /* 0x000fe20005000000 */
[----:B------:R-:W-:Y:S01]  /*6740*/  IMAD.SHL.U32 R110, R97, 0x10, RZ ;  /* 0x00000010616e7824 */ /* 0x000fe200078e00ff */
[----:B------:R-:W-:Y:S01]  /*6750*/  PLOP3.LUT P2, PT, PT, PT, UP1, 0x80, 0x8 ;  /* 0x000000000008781c */ /* 0x000fe20003f4f018 */
[----:B------:R-:W-:Y:S01]  /*6760*/  IMAD.IADD R63, R103, 0x1, R68 ;  /* 0x00000001673f7824 */ /* 0x000fe200078e0244 */
[----:B------:R-:W-:Y:S01]  /*6770*/  @P1 LOP3.LUT R0, R0, 0x1, RZ, 0xc0, !PT ;  /* 0x0000000100001812 */ /* 0x000fe200078ec0ff */
[----:B------:R-:W-:Y:S01]  /*6780*/  BSSY B1, `(.L_x_121) ;  /* 0x0000039000017945 */ /* 0x000fe20003800000 */
[----:B------:R-:W-:Y:S01]  /*6790*/  LOP3.LUT P4, R107, R92, 0xff, RZ, 0xc0, !PT ;  /* 0x000000ff5c6b7812 */ /* 0x000fe2000788c0ff */
[----:B------:R-:W-:Y:S01]  /*67a0*/  IMAD.IADD R62, R63, 0x1, R111 ;  /* 0x000000013f3e7824 */ /* 0x000fe200078e026f */
[----:B------:R-:W-:Y:S01]  /*67b0*/  ISETP.NE.U32.OR P5, PT, R0, 0x1, !P1 ;  /* 0x000000010000780c */ /* 0x000fe20004fa5470 */
[----:B------:R-:W-:Y:S01]  /*67c0*/  IMAD.U32 R0, RZ, RZ, UR56 ;  /* 0x00000038ff007e24 */ /* 0x000fe2000f8e00ff */
[----:B------:R-:W-:Y:S01]  /*67d0*/  SEL R3, RZ, 0xffffffff, P3 ;  /* 0xffffffffff037807 */ /* 0x000fe20001800000 */
[----:B------:R-:W-:Y:S01]  /*67e0*/  IMAD.MOV.U32 R70, RZ, RZ, 0x1 ;  /* 0x00000001ff467424 */ /* 0x000fe200078e00ff */
[----:B------:R-:W-:Y:S01]  /*67f0*/  P2R R109, PR, RZ, 0x20 ;  /* 0x00000020ff6d7803 */ /* 0x000fe20000000000 */
[----:B------:R-:W-:Y:S01]  /*6800*/  IMAD R48, R45, 0x40, R46 ;  /* 0x000000402d307824 */ /* 0x000fe200078e022e */
[----:B------:R-:W-:Y:S01]  /*6810*/  LEA R0, R0, UR48, 0x3 ;  /* 0x0000003000007c11 */ /* 0x000fe2000f8e18ff */
[----:B------:R-:W-:Y:S01]  /*6820*/  IMAD.U32 R69, RZ, RZ, UR56 ;  /* 0x00000038ff457e24 */ /* 0x000fe2000f8e00ff */
[----:B------:R-:W-:Y:S02]  /*6830*/  @P2 SEL R3, R4, R3, !P4 ;  /* 0x0000000304032207 */ /* 0x000fe40006000000 */
[----:B------:R-:W-:Y:S02]  /*6840*/  CS2R R82, SRZ ;  /* 0x0000000000527805 */ /* 0x000fe4000001ff00 */
[----:B------:R-:W-:Y:S02]  /*6850*/  CS2R R80, SRZ ;  /* 0x0000000000507805 */ /* 0x000fe4000001ff00 */
[----:B------:R-:W-:Y:S02]  /*6860*/  CS2R R74, SRZ ;  /* 0x00000000004a7805 */ /* 0x000fe4000001ff00 */
[----:B------:R-:W-:Y:S02]  /*6870*/  LOP3.LUT R3, R3, 0x1, RZ, 0xc0, !PT ;  /* 0x0000000103037812 */ /* 0x000fe400078ec0ff */
[----:B------:R-:W-:Y:S02]  /*6880*/  CS2R R72, SRZ ;  /* 0x0000000000487805 */ /* 0x000fe4000001ff00 */
[----:B------:R-:W-:Y:S02]  /*6890*/  @P5 SHF.L.U32 R2, R71, 0x1f, RZ ;  /* 0x0000001f47025819 */ /* 0x000fe400000006ff */
[----:B------:R-:W-:Y:S02]  /*68a0*/  CS2R R66, SRZ ;  /* 0x0000000000427805 */ /* 0x000fe4000001ff00 */
[----:B------:R-:W-:Y:S02]  /*68b0*/  ISETP.NE.U32.AND P2, PT, R3, 0x1, PT ;  /* 0x000000010300780c */ /* 0x000fe40003f45070 */
[----:B------:R-:W-:Y:S01]  /*68c0*/  CS2R R64, SRZ ;  /* 0x0000000000407805 */ /* 0x000fe2000001ff00 */
[----:B------:R1:W3:Y:S01]  /*68d0*/  @P5 SYNCS.PHASECHK.TRANS64.TRYWAIT P1, [R0+URZ+0x140], R2 ;  /* 0x00014002000055a7 */ /* 0x0002e200080211ff */
[----:B------:R-:W-:Y:S02]  /*68e0*/  CS2R R58, SRZ ;  /* 0x00000000003a7805 */ /* 0x000fe4000001ff00 */
[----:B------:R-:W-:Y:S02]  /*68f0*/  P2R R76, PR, RZ, 0x4 ;  /* 0x00000004ff4c7803 */ /* 0x000fe40000000000 */
[----:B------:R-:W-:Y:S01]  /*6900*/  CS2R R56, SRZ ;  /* 0x0000000000387805 */ /* 0x000fe2000001ff00 */
[----:B------:R-:W-:Y:S02]  /*6910*/  IMAD.IADD R61, R63, 0x1, R110 ;  /* 0x000000013f3d7824 */ /* 0x000fe400078e026e */
[----:B------:R-:W-:Y:S01]  /*6920*/  IMAD.IADD R60, R102, 0x1, R62 ;  /* 0x00000001663c7824 */ /* 0x000fe200078e023e */
[----:B-1----:R-:W-:Y:S04]  /*6930*/  SHF.L.U32 R2, R101, 0x1f, RZ ;  /* 0x0000001f65027819 */ /* 0x002fe800000006ff */
[----:B------:R1:W4:Y:S01]  /*6940*/  SYNCS.PHASECHK.TRANS64.TRYWAIT P0, [R106+URZ+0x1a0], R2 ;  /* 0x0001a0026a0075a7 */ /* 0x00032200080011ff */
[----:B---3--:R-:W-:Y:S01]  /*6950*/  @P5 SEL R70, RZ, 0x1, !P1 ;  /* 0x00000001ff465807 */ /* 0x008fe20004800000 */
[----:B-1----:R-:W-:Y:S06]  /*6960*/  @!P5 BRA `(.L_x_122) ;  /* 0x000000000068d947 */ /* 0x002fec0003800000 */
[----:B------:R-:W-:Y:S01]  /*6970*/  ISETP.NE.AND P1, PT, R70, RZ, PT ;  /* 0x000000ff4600720c */ /* 0x000fe20003f25270 */
[----:B------:R-:W-:Y:S01]  /*6980*/  BSSY B0, `(.L_x_123) ;  /* 0x000000d000007945 */ /* 0x000fe20003800000 */
[----:B------:R-:W-:Y:S02]  /*6990*/  CS2R R58, SRZ ;  /* 0x00000000003a7805 */ /* 0x000fe4000001ff00 */
[----:B------:R-:W-:Y:S02]  /*69a0*/  CS2R R56, SRZ ;  /* 0x0000000000387805 */ /* 0x000fe4000001ff00 */
[----:B------:R-:W-:Y:S02]  /*69b0*/  CS2R R66, SRZ ;  /* 0x0000000000427805 */ /* 0x000fe4000001ff00 */
[----:B------:R-:W-:Y:S02]  /*69c0*/  CS2R R64, SRZ ;  /* 0x0000000000407805 */ /* 0x000fe4000001ff00 */
[----:B------:R-:W-:Y:S02]  /*69d0*/  CS2R R74, SRZ ;  /* 0x00000000004a7805 */ /* 0x000fe4000001ff00 */
[----:B------:R-:W-:Y:S02]  /*69e0*/  CS2R R72, SRZ ;  /* 0x0000000000487805 */ /* 0x000fe4000001ff00 */
[----:B------:R-:W-:Y:S02]  /*69f0*/  CS2R R82, SRZ ;  /* 0x0000000000527805 */ /* 0x000fe4000001ff00 */
[----:B------:R-:W-:Y:S01]  /*6a00*/  CS2R R80, SRZ ;  /* 0x0000000000507805 */ /* 0x000fe2000001ff00 */
[----:B------:R-:W-:Y:S06]  /*6a10*/  @P1 BRA `(.L_x_124) ;  /* 0x00000000000c1947 */ /* 0x000fec0003800000 */
[----:B------:R-:W-:Y:S04]  /*6a20*/  SHF.L.U32 R3, R71, 0x1f, RZ ;  /* 0x0000001f47037819 */ /* 0x000fe800000006ff */
[----:B------:R-:W1:Y:S02]  /*6a30*/  SYNCS.PHASECHK.TRANS64.TRYWAIT P1, [R0+URZ+0x140], R3 ;  /* 0x00014003000075a7 */ /* 0x000e6400080211ff */
[----:B-1----:R-:W-:Y:S05]  /*6a40*/  @!P1 BRA `(.L_x_125) ;  /* 0x0000002c00149947 */ /* 0x002fea0003800000 */
.L_x_124:
[----:B------:R-:W-:Y:S05]  /*6a50*/  BSYNC B0 ;  /* 0x0000000000007941 */ /* 0x000fea0003800000 */
.L_x_123:
[----:B------:R-:W-:Y:S01]  /*6a60*/  ISETP.NE.AND P1, PT, R76, RZ, PT ;  /* 0x000000ff4c00720c */ /* 0x000fe20003f25270 */
[----:B------:R-:W-:Y:S04]  /*6a70*/  UIADD3 UR5, UPT, UPT, UR56, 0x1, URZ ;  /* 0x0000000138057890 */ /* 0x000fe8000fffe0ff */
[----:B------:R-:W-:Y:S04]  /*6a80*/  UISETP.NE.AND UP0, UPT, UR5, 0x3, UPT ;  /* 0x000000030500788c */ /* 0x000fe8000bf05270 */
[----:B------:R-:W-:Y:S02]  /*6a90*/  USEL UR4, URZ, 0x1, UP0 ;  /* 0x00000001ff047887 */ /* 0x000fe40008000000 */
[----:B------:R-:W-:Y:S02]  /*6aa0*/  USEL UR5, UR5, URZ, UP0 ;  /* 0x000000ff05057287 */ /* 0x000fe40008000000 */
[----:B------:R3:W1:Y:S02]  /*6ab0*/  @P1 LDS.128 R56, [R63] ;  /* 0x000000003f381984 */ /* 0x0006640000000c00 */
[----:B------:R-:W-:Y:S02]  /*6ac0*/  LOP3.LUT R71, R71, UR4, RZ, 0x3c, !PT ;  /* 0x0000000447477c12 */ /* 0x000fe4000f8e3cff */
[----:B------:R3:W1:Y:S01]  /*6ad0*/  @P1 LDS.128 R64, [R62+0x10] ;  /* 0x000010003e401984 */ /* 0x0006620000000c00 */
[----:B------:R-:W-:Y:S03]  /*6ae0*/  IMAD.U32 R69, RZ, RZ, UR5 ;  /* 0x00000005ff457e24 */ /* 0x000fe6000f8e00ff */
[----:B------:R3:W1:Y:S04]  /*6af0*/  @P1 LDS.128 R72, [R61+0x20] ;  /* 0x000020003d481984 */ /* 0x0006680000000c00 */
[----:B------:R3:W1:Y:S02]  /*6b00*/  @P1 LDS.128 R80, [R60+0x10] ;  /* 0x000010003c501984 */ /* 0x0006640000000c00 */
.L_x_122:
[----:B------:R-:W-:Y:S05]  /*6b10*/  BSYNC B1 ;  /* 0x0000000000017941 */ /* 0x000fea0003800000 */
.L_x_121:
[----:B-1----:R-:W-:Y:S04]  /*6b20*/  SHF.R.U32.HI R0, RZ, 0x15, R48 ;  /* 0x00000015ff007819 */ /* 0x002fe80000011630 */
[----:B------:R-:W-:Y:S01]  /*6b30*/  LOP3.LUT P1, RZ, R0, 0x3, R96, 0x48, !PT ;  /* 0x0000000300ff7812 */ /* 0x000fe20007824860 */
[----:B------:R-:W-:Y:S01]  /*6b40*/  @!UPT UIADD3 URZ, UPT, UPT, URZ, URZ, URZ ;  /* 0x000000fffffff290 */ /* 0x000fe2000fffe0ff */
[----:B----4-:R-:W-:Y:S11]  /*6b50*/  @P0 BRA `(.L_x_126) ;  /* 0x0000000000080947 */ /* 0x010ff60003800000 */
[----:B------:R-:W1:Y:S02]  /*6b60*/  SYNCS.PHASECHK.TRANS64.TRYWAIT P0, [R106+URZ+0x1a0], R2 ;  /* 0x0001a0026a0075a7 */ /* 0x000e6400080011ff */
[----:B-1----:R-:W-:Y:S05]  /*6b70*/  @!P0 BRA `(.L_x_127) ;  /* 0x0000002800dc8947 */ /* 0x002fea0003800000 */
.L_x_126:
[----:B------:R-:W-:Y:S05]  /*6b80*/  @!P1 BRA `(.L_x_128) ;  /* 0x0000000000409947 */ /* 0x000fea0003800000 */
[----:B------:R-:W4:Y:S01]  /*6b90*/  LDCU.64 UR8, c[0x4][0x70] ;  /* 0x01000e00ff0877ac */ /* 0x000f220008000a00 */
[----:B------:R-:W-:Y:S01]  /*6ba0*/  MOV R3, 0x0 ;  /* 0x0000000000037802 */ /* 0x000fe20000000f00 */
[----:B------:R-:W-:Y:S02]  /*6bb0*/  HFMA2 R12, -RZ, RZ, 0, 5.9604644775390625e-08 ;  /* 0x00000001ff0c7431 */ /* 0x000fe400000001ff */
[----:B------:R-:W-:Y:S02]  /*6bc0*/  IMAD.MOV.U32 R8, RZ, RZ, 0x192 ;  /* 0x00000192ff087424 */ /* 0x000fe400078e00ff */
[----:B------:R-:W-:Y:S01]  /*6bd0*/  IMAD.MOV.U32 R13, RZ, RZ, RZ ;  /* 0x000000ffff0d7224 */ /* 0x000fe200078e00ff */
[----:B------:R-:W5:Y:S01]  /*6be0*/  LDCU.64 UR6, c[0x4][0x78] ;  /* 0x01000f00ff0677ac */ /* 0x000f620008000a00 */
[----:B-1----:R-:W1:Y:S01]  /*6bf0*/  LDC.64 R2, c[0x4][R3] ;  /* 0x0100000003027b82 */ /* 0x002e620000000a00 */
[----:B------:R-:W2:Y:S01]  /*6c00*/  LDCU.64 UR4, c[0x4][0x10] ;  /* 0x01000200ff0477ac */ /* 0x000ea20008000a00 */
[----:B----4-:R-:W-:Y:S01]  /*6c10*/  MOV R5, UR9 ;  /* 0x0000000900057c02 */ /* 0x010fe20008000f00 */
[----:B------:R-:W-:Y:S01]  /*6c20*/  IMAD.U32 R4, RZ, RZ, UR8 ;  /* 0x00000008ff047e24 */ /* 0x000fe2000f8e00ff */
[----:B-----5:R-:W-:Y:S01]  /*6c30*/  MOV R7, UR7 ;  /* 0x0000000700077c02 */ /* 0x020fe20008000f00 */
[----:B------:R-:W-:Y:S01]  /*6c40*/  IMAD.U32 R6, RZ, RZ, UR6 ;  /* 0x00000006ff067e24 */ /* 0x000fe2000f8e00ff */
[----:B--2---:R-:W-:Y:S01]  /*6c50*/  MOV R11, UR5 ;  /* 0x00000005000b7c02 */ /* 0x004fe20008000f00 */
[----:B------:R-:W-:Y:S02]  /*6c60*/  IMAD.U32 R10, RZ, RZ, UR4 ;  /* 0x00000004ff0a7e24 */ /* 0x000fe4000f8e00ff */
[----:B------:R-:W-:Y:S07]  /*6c70*/  LEPC R20, `(.L_x_128) ;  /* 0x000000001014794e */ /* 0x000fee0000000000 */
[----:B-1-3--:R-:W-:Y:S05]  /*6c80*/  CALL.ABS.NOINC R2 ;  /* 0x0000000002007343 */ /* 0x00afea0003c00000 */
.L_x_128:
[----:B------:R-:W-:Y:S05]  /*6c90*/  WARPSYNC.ALL ;  /* 0x0000000000007948 */ /* 0x000fea0003800000 */
[----:B------:R-:W-:Y:S01]  /*6ca0*/  R2UR UR4, R48 ;  /* 0x00000000300472ca */ /* 0x000fe200000e0000 */
[--C-:B------:R-:W-:Y:S01]  /*6cb0*/  HADD2.F32 R50, -RZ, R56.reuse.H0_H0 ;  /* 0x20000038ff327230 */ /* 0x100fe20000004100 */
[----:B------:R-:W-:Y:S01]  /*6cc0*/  ISETP.NE.AND P0, PT, R104, RZ, PT ;  /* 0x000000ff6800720c */ /* 0x000fe20003f05270 */
[----:B------:R-:W-:Y:S01]  /*6cd0*/  HADD2.F32 R51, -RZ, R56.H1_H1 ;  /* 0x30000038ff337230 */ /* 0x000fe20000004100 */
[----:B------:R-:W-:Y:S01]  /*6ce0*/  BSSY.RECONVERGENT B0, `(.L_x_129) ;  /* 0x0000083000007945 */ /* 0x000fe20003800200 */
[--C-:B------:R-:W-:Y:S08]  /*6cf0*/  HADD2.F32 R52, -RZ, R57.reuse.H0_H0 ;  /* 0x20000039ff347230 */ /* 0x100ff00000004100 */
[----:B------:R-:W2:Y:S02]  /*6d00*/  LDTM.x32 R4, tmem[UR4] ;  /* 0x00000004000479ee */ /* 0x000ea400082c0000 */
[C---:B--2---:R-:W-:Y:S01]  /*6d10*/  FMUL R0, R47.reuse, R4 ;  /* 0x000000042f007220 */ /* 0x044fe20000400000 */
[C---:B-1----:R-:W-:Y:S01]  /*6d20*/  FMUL R2, R47.reuse, R5 ;  /* 0x000000052f027220 */ /* 0x042fe20000400000 */
[C---:B------:R-:W-:Y:S01]  /*6d30*/  FMUL R4, R47.reuse, R8 ;  /* 0x000000082f047220 */ /* 0x040fe20000400000 */
[----:B------:R-:W-:Y:S01]  /*6d40*/  FMUL R3, R47, R6 ;  /* 0x000000062f037220 */ /* 0x000fe20000400000 */
[C---:B------:R-:W-:Y:S01]  /*6d50*/  FFMA R0, R49.reuse, R50, R0 ;  /* 0x0000003231007223 */ /* 0x040fe20000000000 */
[----:B------:R-:W-:Y:S01]  /*6d60*/  FFMA R2, R49, R51, R2 ;  /* 0x0000003331027223 */ /* 0x000fe20000000002 */
[C---:B------:R-:W-:Y:S01]  /*6d70*/  FMUL R5, R47.reuse, R9 ;  /* 0x000000092f057220 */ /* 0x040fe20000400000 */
        /* <DEDUP_REMOVED lines=16> */
[----:B------:R-:W-:Y:S02]  /*6e80*/  HADD2.F32 R32, -RZ, R57.H1_H1 ;  /* 0x30000039ff207230 */ /* 0x000fe40000004100 */
[C---:B------:R-:W-:Y:S01]  /*6e90*/  FMUL R26, R47.reuse, R30 ;  /* 0x0000001e2f1a7220 */ /* 0x040fe20000400000 */
[----:B------:R-:W-:Y:S01]  /*6ea0*/  FMUL R29, R47, R33 ;  /* 0x000000212f1d7220 */ /* 0x000fe20000400000 */
[--C-:B------:R-:W-:Y:S02]  /*6eb0*/  HADD2.F32 R33, -RZ, R58.reuse.H0_H0 ;  /* 0x2000003aff217230 */ /* 0x100fe40000004100 */
[----:B------:R-:W-:Y:S01]  /*6ec0*/  FFMA R3, R49, R52, R3 ;  /* 0x0000003431037223 */ /* 0x000fe20000000003 */
[C---:B------:R-:W-:Y:S01]  /*6ed0*/  FMUL R7, R47.reuse, R7 ;  /* 0x000000072f077220 */ /* 0x040fe20000400000 */
[----:B------:R-:W-:Y:S01]  /*6ee0*/  FMUL R30, R47, R34 ;  /* 0x000000222f1e7220 */ /* 0x000fe20000400000 */
[----:B------:R-:W-:Y:S01]  /*6ef0*/  HADD2.F32 R34, -RZ, R58.H1_H1 ;  /* 0x3000003aff227230 */ /* 0x000fe20000004100 */
[----:B------:R-:W-:Y:S01]  /*6f00*/  F2FP.F16.F32.PACK_AB R52, R2, R0 ;  /* 0x000000000234723e */ /* 0x000fe200000000ff */
[--C-:B------:R-:W-:Y:S02]  /*6f10*/  HADD2.F32 R0, -RZ, R59.reuse.H0_H0 ;  /* 0x2000003bff007230 */ /* 0x100fe40000004100 */
[C---:B------:R-:W-:Y:S01]  /*6f20*/  FFMA R7, R49.reuse, R32, R7 ;  /* 0x0000002031077223 */ /* 0x040fe20000000007 */
[----:B------:R-:W-:Y:S02]  /*6f30*/  HADD2.F32 R2, -RZ, R59.H1_H1 ;  /* 0x3000003bff027230 */ /* 0x000fe40000004100 */
[C---:B------:R-:W-:Y:S01]  /*6f40*/  FFMA R4, R49.reuse, R33, R4 ;  /* 0x0000002131047223 */ /* 0x040fe20000000004 */
[C---:B------:R-:W-:Y:S01]  /*6f50*/  FFMA R5, R49.reuse, R34, R5 ;  /* 0x0000002231057223 */ /* 0x040fe20000000005 */
[----:B------:R-:W-:Y:S01]  /*6f60*/  FFMA R6, R49, R0, R6 ;  /* 0x0000000031067223 */ /* 0x000fe20000000006 */
[--C-:B------:R-:W-:Y:S02]  /*6f70*/  HADD2.F32 R0, -RZ, R64.reuse.H0_H0 ;  /* 0x20000040ff007230 */ /* 0x100fe40000004100 */
[----:B------:R-:W-:Y:S01]  /*6f80*/  FMUL R11, R47, R11 ;  /* 0x0000000b2f0b7220 */ /* 0x000fe20000400000 */
[----:B------:R-:W-:Y:S01]  /*6f90*/  F2FP.F16.F32.PACK_AB R53, R7, R3 ;  /* 0x000000030735723e */ /* 0x000fe200000000ff */
[--C-:B------:R-:W-:Y:S02]  /*6fa0*/  HADD2.F32 R3, -RZ, R65.reuse.H0_H0 ;  /* 0x20000041ff037230 */ /* 0x100fe40000004100 */
[----:B------:R-:W-:Y:S01]  /*6fb0*/  FMUL R15, R47, R15 ;  /* 0x0000000f2f0f7220 */ /* 0x000fe20000400000 */
[C---:B------:R-:W-:Y:S01]  /*6fc0*/  FFMA R11, R49.reuse, R2, R11 ;  /* 0x00000002310b7223 */ /* 0x040fe2000000000b */
[----:B------:R-:W-:Y:S02]  /*6fd0*/  HADD2.F32 R2, -RZ, R64.H1_H1 ;  /* 0x30000040ff027230 */ /* 0x000fe40000004100 */
[----:B------:R-:W-:Y:S01]  /*6fe0*/  FFMA R8, R49, R0, R8 ;  /* 0x0000000031087223 */ /* 0x000fe20000000008 */
[----:B------:R-:W-:Y:S02]  /*6ff0*/  HADD2.F32 R0, -RZ, R65.H1_H1 ;  /* 0x30000041ff007230 */ /* 0x000fe40000004100 */
[C---:B------:R-:W-:Y:S01]  /*7000*/  FMUL R19, R47.reuse, R19 ;  /* 0x000000132f137220 */ /* 0x040fe20000400000 */
[----:B------:R-:W-:Y:S01]  /*7010*/  FMUL R23, R47, R23 ;  /* 0x000000172f177220 */ /* 0x000fe20000400000 */
[C---:B------:R-:W-:Y:S01]  /*7020*/  FFMA R9, R49.reuse, R2, R9 ;  /* 0x0000000231097223 */ /* 0x040fe20000000009 */
[C---:B------:R-:W-:Y:S01]  /*7030*/  FFMA R10, R49.reuse, R3, R10 ;  /* 0x00000003310a7223 */ /* 0x040fe2000000000a */
[----:B------:R-:W-:Y:S01]  /*7040*/  FFMA R15, R49, R0, R15 ;  /* 0x00000000310f7223 */ /* 0x000fe2000000000f */
[--C-:B------:R-:W-:Y:S02]  /*7050*/  HADD2.F32 R2, -RZ, R66.reuse.H0_H0 ;  /* 0x20000042ff027230 */ /* 0x100fe40000004100 */
[----:B------:R-:W-:Y:S01]  /*7060*/  FMUL R27, R47, R27 ;  /* 0x0000001b2f1b7220 */ /* 0x000fe20000400000 */
[----:B------:R-:W-:Y:S01]  /*7070*/  HADD2.F32 R0, -RZ, R66.H1_H1 ;  /* 0x30000042ff007230 */ /* 0x000fe20000004100 */
[----:B------:R-:W-:Y:S01]  /*7080*/  F2FP.F16.F32.PACK_AB R54, R5, R4 ;  /* 0x000000040536723e */ /* 0x000fe200000000ff */
[--C-:B------:R-:W-:Y:S02]  /*7090*/  HADD2.F32 R3, -RZ, R67.reuse.H0_H0 ;  /* 0x20000043ff037230 */ /* 0x100fe40000004100 */
[C---:B------:R-:W-:Y:S01]  /*70a0*/  FFMA R12, R49.reuse, R2, R12 ;  /* 0x00000002310c7223 */ /* 0x040fe2000000000c */
[--C-:B------:R-:W-:Y:S02]  /*70b0*/  HADD2.F32 R2, -RZ, R72.reuse.H0_H0 ;  /* 0x20000048ff027230 */ /* 0x100fe40000004100 */
[C---:B------:R-:W-:Y:S01]  /*70c0*/  FFMA R13, R49.reuse, R0, R13 ;  /* 0x00000000310d7223 */ /* 0x040fe2000000000d */
[----:B------:R-:W-:Y:S02]  /*70d0*/  HADD2.F32 R0, -RZ, R67.H1_H1 ;  /* 0x30000043ff007230 */ /* 0x000fe40000004100 */
[----:B------:R-:W-:Y:S01]  /*70e0*/  FFMA R14, R49, R3, R14 ;  /* 0x00000003310e7223 */ /* 0x000fe2000000000e */
[----:B------:R-:W-:Y:S01]  /*70f0*/  HADD2.F32 R3, -RZ, R72.H1_H1 ;  /* 0x30000048ff037230 */ /* 0x000fe20000004100 */
[----:B------:R-:W-:Y:S01]  /*7100*/  F2FP.F16.F32.PACK_AB R55, R11, R6 ;  /* 0x000000060b37723e */ /* 0x000fe200000000ff */
[----:B------:R-:W-:Y:S01]  /*7110*/  FMUL R31, R47, R31 ;  /* 0x0000001f2f1f7220 */ /* 0x000fe20000400000 */
[C---:B------:R-:W-:Y:S01]  /*7120*/  FFMA R19, R49.reuse, R0, R19 ;  /* 0x0000000031137223 */ /* 0x040fe20000000013 */
[--C-:B------:R-:W-:Y:S02]  /*7130*/  HADD2.F32 R0, -RZ, R73.reuse.H0_H0 ;  /* 0x20000049ff007230 */ /* 0x100fe40000004100 */
[C---:B------:R-:W-:Y:S01]  /*7140*/  FFMA R16, R49.reuse, R2, R16 ;  /* 0x0000000231107223 */ /* 0x040fe20000000010 */
[----:B------:R1:W-:Y:S01]  /*7150*/  STS.128 [R63], R52 ;  /* 0x000000343f007388 */ /* 0x0003e20000000c00 */
[C---:B------:R-:W-:Y:S01]  /*7160*/  FFMA R17, R49.reuse, R3, R17 ;  /* 0x0000000331117223 */ /* 0x040fe20000000011 */
[----:B------:R-:W-:Y:S02]  /*7170*/  HADD2.F32 R2, -RZ, R73.H1_H1 ;  /* 0x30000049ff027230 */ /* 0x000fe40000004100 */
[----:B------:R-:W-:Y:S01]  /*7180*/  FFMA R18, R49, R0, R18 ;  /* 0x0000000031127223 */ /* 0x000fe20000000012 */
[--C-:B------:R-:W-:Y:S01]  /*7190*/  HADD2.F32 R0, -RZ, R74.reuse.H0_H0 ;  /* 0x2000004aff007230 */ /* 0x100fe20000004100 */
[----:B------:R-:W-:Y:S01]  /*71a0*/  F2FP.F16.F32.PACK_AB R8, R9, R8 ;  /* 0x000000080908723e */ /* 0x000fe200000000ff */
[--C-:B------:R-:W-:Y:S02]  /*71b0*/  HADD2.F32 R3, -RZ, R75.reuse.H0_H0 ;  /* 0x2000004bff037230 */ /* 0x100fe40000004100 */
[C---:B------:R-:W-:Y:S01]  /*71c0*/  FFMA R23, R49.reuse, R2, R23 ;  /* 0x0000000231177223 */ /* 0x040fe20000000017 */
[----:B------:R-:W-:Y:S02]  /*71d0*/  HADD2.F32 R2, -RZ, R74.H1_H1 ;  /* 0x3000004aff027230 */ /* 0x000fe40000004100 */
[----:B------:R-:W-:Y:S01]  /*71e0*/  FFMA R20, R49, R0, R20 ;  /* 0x0000000031147223 */ /* 0x000fe20000000014 */
[----:B------:R-:W-:Y:S01]  /*71f0*/  HADD2.F32 R0, -RZ, R75.H1_H1 ;  /* 0x3000004bff007230 */ /* 0x000fe20000004100 */
[----:B------:R-:W-:Y:S01]  /*7200*/  F2FP.F16.F32.PACK_AB R9, R15, R10 ;  /* 0x0000000a0f09723e */ /* 0x000fe200000000ff */
[----:B------:R-:W-:Y:S02]  /*7210*/  HADD2.F32 R4, -RZ, R83.H0_H0 ;  /* 0x20000053ff047230 */ /* 0x000fe40000004100 */
[C---:B------:R-:W-:Y:S01]  /*7220*/  FFMA R21, R49.reuse, R2, R21 ;  /* 0x0000000231157223 */ /* 0x040fe20000000015 */
[C---:B------:R-:W-:Y:S01]  /*7230*/  FFMA R22, R49.reuse, R3, R22 ;  /* 0x0000000331167223 */ /* 0x040fe20000000016 */
[----:B------:R-:W-:Y:S01]  /*7240*/  FFMA R27, R49, R0, R27 ;  /* 0x00000000311b7223 */ /* 0x000fe2000000001b */
[--C-:B------:R-:W-:Y:S01]  /*7250*/  HADD2.F32 R2, -RZ, R80.reuse.H0_H0 ;  /* 0x20000050ff027230 */ /* 0x100fe20000004100 */
[----:B------:R-:W-:Y:S01]  /*7260*/  F2FP.F16.F32.PACK_AB R10, R13, R12 ;  /* 0x0000000c0d0a723e */ /* 0x000fe200000000ff */
[----:B------:R-:W-:Y:S01]  /*7270*/  HADD2.F32 R0, -RZ, R80.H1_H1 ;  /* 0x30000050ff007230 */ /* 0x000fe20000004100 */
[----:B------:R-:W-:Y:S01]  /*7280*/  F2FP.F16.F32.PACK_AB R11, R19, R14 ;  /* 0x0000000e130b723e */ /* 0x000fe200000000ff */
[--C-:B------:R-:W-:Y:S02]  /*7290*/  HADD2.F32 R3, -RZ, R81.reuse.H0_H0 ;  /* 0x20000051ff037230 */ /* 0x100fe40000004100 */
[C---:B------:R-:W-:Y:S01]  /*72a0*/  FFMA R24, R49.reuse, R2, R24 ;  /* 0x0000000231187223 */ /* 0x040fe20000000018 */
[--C-:B------:R-:W-:Y:S02]  /*72b0*/  HADD2.F32 R2, -RZ, R82.reuse.H0_H0 ;  /* 0x20000052ff027230 */ /* 0x100fe40000004100 */
[C---:B------:R-:W-:Y:S01]  /*72c0*/  FFMA R25, R49.reuse, R0, R25 ;  /* 0x0000000031197223 */ /* 0x040fe20000000019 */
[----:B------:R1:W-:Y:S01]  /*72d0*/  STS.128 [R62+0x10], R8 ;  /* 0x000010083e007388 */ /* 0x0003e20000000c00 */
[----:B------:R-:W-:Y:S02]  /*72e0*/  HADD2.F32 R0, -RZ, R81.H1_H1 ;  /* 0x30000051ff007230 */ /* 0x000fe40000004100 */
[----:B------:R-:W-:Y:S01]  /*72f0*/  FFMA R26, R49, R3, R26 ;  /* 0x00000003311a7223 */ /* 0x000fe2000000001a */
[----:B------:R-:W-:Y:S01]  /*7300*/  HADD2.F32 R3, -RZ, R82.H1_H1 ;  /* 0x30000052ff037230 */ /* 0x000fe20000004100 */
[----:B------:R-:W-:Y:S01]  /*7310*/  F2FP.F16.F32.PACK_AB R16, R17, R16 ;  /* 0x000000101110723e */ /* 0x000fe200000000ff */
[----:B------:R-:W-:Y:S01]  /*7320*/  HADD2.F32 R5, -RZ, R83.H1_H1 ;  /* 0x30000053ff057230 */ /* 0x000fe20000004100 */
[----:B------:R-:W-:Y:S01]  /*7330*/  F2FP.F16.F32.PACK_AB R17, R23, R18 ;  /* 0x000000121711723e */ /* 0x000fe200000000ff */
[----:B------:R-:W-:Y:S01]  /*7340*/  FFMA R31, R49, R0, R31 ;  /* 0x00000000311f7223 */ /* 0x000fe2000000001f */
[----:B------:R-:W-:Y:S01]  /*7350*/  FMUL R35, R47, R35 ;  /* 0x000000232f237220 */ /* 0x000fe20000400000 */
[----:B------:R-:W-:Y:S01]  /*7360*/  F2FP.F16.F32.PACK_AB R18, R21, R20 ;  /* 0x000000141512723e */ /* 0x000fe200000000ff */
[----:B------:R-:W-:Y:S01]  /*7370*/  FFMA R28, R49, R2, R28 ;  /* 0x00000002311c7223 */ /* 0x000fe2000000001c */
[----:B------:R-:W-:Y:S01]  /*7380*/  F2FP.F16.F32.PACK_AB R19, R27, R22 ;  /* 0x000000161b13723e */ /* 0x000fe200000000ff */
[C---:B------:R-:W-:Y:S01]  /*7390*/  FFMA R29, R49.reuse, R3, R29 ;  /* 0x00000003311d7223 */ /* 0x040fe2000000001d */
[C---:B------:R-:W-:Y:S01]  /*73a0*/  FFMA R30, R49.reuse, R4, R30 ;  /* 0x00000004311e7223 */ /* 0x040fe2000000001e */
[----:B------:R-:W-:Y:S01]  /*73b0*/  FFMA R35, R49, R5, R35 ;  /* 0x0000000531237223 */ /* 0x000fe20000000023 */
[----:B------:R-:W-:Y:S01]  /*73c0*/  F2FP.F16.F32.PACK_AB R24, R25, R24 ;  /* 0x000000181918723e */ /* 0x000fe200000000ff */
[----:B------:R1:W-:Y:S01]  /*73d0*/  STS.128 [R61+0x20], R16 ;  /* 0x000020103d007388 */ /* 0x0003e20000000c00 */
[----:B------:R-:W-:Y:S02]  /*73e0*/  F2FP.F16.F32.PACK_AB R25, R31, R26 ;  /* 0x0000001a1f19723e */ /* 0x000fe400000000ff */
[----:B------:R-:W-:Y:S02]  /*73f0*/  F2FP.F16.F32.PACK_AB R26, R29, R28 ;  /* 0x0000001c1d1a723e */ /* 0x000fe400000000ff */
[----:B------:R-:W-:Y:S05]  /*7400*/  F2FP.F16.F32.PACK_AB R27, R35, R30 ;  /* 0x0000001e231b723e */ /* 0x000fea00000000ff */
[----:B------:R1:W-:Y:S01]  /*7410*/  STS.128 [R60+0x10], R24 ;  /* 0x000010183c007388 */ /* 0x0003e20000000c00 */
[----:B------:R-:W-:Y:S01]  /*7420*/  @!PT LDS RZ, [RZ] ;  /* 0x00000000fffff984 */ /* 0x000fe20000000800 */
[----:B------:R-:W-:Y:S01]  /*7430*/  @!PT LDS RZ, [RZ] ;  /* 0x00000000fffff984 */ /* 0x000fe20000000800 */
[----:B------:R-:W-:Y:S01]  /*7440*/  @!PT LDS RZ, [RZ] ;  /* 0x00000000fffff984 */ /* 0x000fe20000000800 */
[----:B------:R-:W-:Y:S01]  /*7450*/  @!PT LDS RZ, [RZ] ;  /* 0x00000000fffff984 */ /* 0x000fe20000000800 */
[----:B------:R2:W-:Y:S07]  /*7460*/  MEMBAR.ALL.CTA ;  /* 0x0000000000007992 */ /* 0x0005ee0000008000 */
[----:B--2---:R-:W2:Y:S02]  /*7470*/  FENCE.VIEW.ASYNC.S ;  /* 0x00000000000073c6 */ /* 0x004ea40000000000 */
[----:B--2---:R-:W-:Y:S06]  /*7480*/  BAR.SYNC.DEFER_BLOCKING 0x1, 0x80 ;  /* 0x0042000000007b1d */ /* 0x004fec0000010000 */
[----:B------:R-:W-:Y:S05]  /*7490*/  @P0 BRA `(.L_x_130) ;  /* 0x00000000001c0947 */ /* 0x000fea0003800000 */
[----:B------:R-:W-:Y:S01]  /*74a0*/  R2UR UR4, R68 ;  /* 0x00000000440472ca */ /* 0x000fe200000e0000 */
[----:B------:R-:W-:Y:S01]  /*74b0*/  UIADD3 UR6, UP0, UPT, UR54, 0x680, URZ ;  /* 0x0000068036067890 */ /* 0x000fe2000ff1e0ff */
[----:B------:R-:W-:Y:S03]  /*74c0*/  UMOV UR43, UR36 ;  /* 0x00000024002b7c82 */ /* 0x000fe60008000000 */
[----:B------:R-:W-:Y:S08]  /*74d0*/  UIADD3.X UR7, UPT, UPT, URZ, UR55, URZ, UP0, !UPT ;  /* 0x00000037ff077290 */ /* 0x000ff000087fe4ff */
[----:B------:R-:W-:Y:S09]  /*74e0*/  UIADD3 UR40, UPT, UPT, UR48, 0x400, UR4 ;  /* 0x0000040030287890 */ /* 0x000ff2000fffe004 */
[----:B------:R2:W-:Y:S02]  /*74f0*/  UTMASTG.3D [UR40], [UR6] ;  /* 0x00000028060073b5 */ /* 0x0005e40008010000 */
[----:B--2---:R0:W-:Y:S02]  /*7500*/  UTMACMDFLUSH ;  /* 0x00000000000079b7 */ /* 0x0041e40000000000 */
.L_x_130:
[----:B------:R-:W-:Y:S05]  /*7510*/  BSYNC.RECONVERGENT B0 ;  /* 0x0000000000007941 */ /* 0x000fea0003800200 */
.L_x_129:
[----:B------:R-:W-:Y:S01]  /*7520*/  UIADD3 UR40, UPT, UPT, UR56, 0x1, URZ ;  /* 0x0000000138287890 */ /* 0x000fe2000fffe0ff */
[----:B------:R-:W-:Y:S03]  /*7530*/  BSSY.RECONVERGENT B0, `(.L_x_131) ;  /* 0x0000005000007945 */ /* 0x000fe60003800200 */
[----:B------:R-:W-:Y:S04]  /*7540*/  UISETP.NE.AND UP0, UPT, UR40, 0x3, UPT ;  /* 0x000000032800788c */ /* 0x000fe8000bf05270 */
[----:B------:R-:W-:Y:S01]  /*7550*/  USEL UR43, UR40, URZ, UP0 ;  /* 0x000000ff282b7287 */ /* 0x000fe20008000000 */
[----:B------:R-:W-:Y:S11]  /*7560*/  @P0 BRA `(.L_x_132) ;  /* 0x0000000000040947 */ /* 0x000ff60003800000 */
[----:B------:R-:W-:Y:S04]  /*7570*/  DEPBAR.LE SB0, 0x1 ;  /* 0x000080400000791a */ /* 0x000fe80000000000 */
.L_x_132:
[----:B------:R-:W-:Y:S05]  /*7580*/  BSYNC.RECONVERGENT B0 ;  /* 0x0000000000007941 */ /* 0x000fea0003800200 */
.L_x_131:
[----:B------:R-:W-:Y:S01]  /*7590*/  BAR.SYNC.DEFER_BLOCKING 0x1, 0x80 ;  /* 0x0042000000007b1d */ /* 0x000fe20000010000 */
[----:B------:R-:W-:Y:S01]  /*75a0*/  ISETP.NE.AND P1, PT, R109, RZ, PT ;  /* 0x000000ff6d00720c */ /* 0x000fe20003f25270 */
[----:B------:R-:W-:Y:S01]  /*75b0*/  UISETP.NE.AND UP0, UPT, UR50, URZ, UPT ;  /* 0x000000ff3200728c */ /* 0x000fe2000bf05270 */
[----:B------:R-:W-:Y:S11]  /*75c0*/  LEA R2, R69, UR48, 0x3 ;  /* 0x0000003045027c11 */ /* 0x000ff6000f8e18ff */
[----:B------:R-:W-:Y:S01]  /*75d0*/  @P1 SHF.L.U32 R3, R71, 0x1f, RZ ;  /* 0x0000001f47031819 */ /* 0x000fe200000006ff */
[----:B------:R-:W-:Y:S06]  /*75e0*/  BRA.U !UP0, `(.L_x_133) ;  /* 0x0000000108247547 */ /* 0x000fec000b800000 */
[----:B------:R-:W-:Y:S01]  /*75f0*/  IMAD.U32 R4, RZ, RZ, UR49 ;  /* 0x00000031ff047e24 */ /* 0x000fe2000f8e00ff */
[----:B------:R-:W-:Y:S01]  /*7600*/  MOV R0, UR37 ;  /* 0x0000002500007c02 */ /* 0x000fe20008000f00 */
[----:B------:R-:W-:Y:S03]  /*7610*/  UIADD3 UR49, UPT, UPT, UR49, 0x1, URZ ;  /* 0x0000000131317890 */ /* 0x000fe6000fffe0ff */
[----:B------:R-:W-:Y:S01]  /*7620*/  @P1 LEA R4, R4, UR48, 0x3 ;  /* 0x0000003004041c11 */ /* 0x000fe2000f8e18ff */
[----:B------:R-:W-:Y:S04]  /*7630*/  UISETP.NE.AND UP0, UPT, UR49, 0x3, UPT ;  /* 0x000000033100788c */ /* 0x000fe8000bf05270 */
[----:B------:R-:W-:Y:S01]  /*7640*/  @P1 VIADD R4, R4, 0x158 ;  /* 0x0000015804041836 */ /* 0x000fe20000000000 */
[----:B------:R-:W-:Y:S04]  /*7650*/  USEL UR49, UR49, URZ, UP0 ;  /* 0x000000ff31317287 */ /* 0x000fe80008000000 */
[----:B------:R-:W-:Y:S04]  /*7660*/  @P1 PRMT R0, R0, 0x654, R4 ;  /* 0x0000065400001816 */ /* 0x000fe80000000004 */
[----:B------:R2:W-:Y:S04]  /*7670*/  @P1 SYNCS.ARRIVE.TRANS64.RED.A1T0 RZ, [R0+URZ], RZ ;  /* 0x000000ff00ff19a7 */ /* 0x0005e800081004ff */
.L_x_133:
[----:B------:R-:W4:Y:S01]  /*7680*/  @P1 SYNCS.PHASECHK.TRANS64.TRYWAIT P0, [R2+URZ+0x140], R3 ;  /* 0x00014003020015a7 */ /* 0x000f2200080011ff */
[----:B------:R-:W-:Y:S01]  /*7690*/  BSSY B1, `(.L_x_134) ;  /* 0x0000015000017945 */ /* 0x000fe20003800000 */
[----:B----4-:R-:W-:Y:S03]  /*76a0*/  @P1 SEL R70, RZ, 0x1, !P0 ;  /* 0x00000001ff461807 */ /* 0x010fe60004000000 */
[----:B------:R-:W-:Y:S05]  /*76b0*/  @!P1 BRA `(.L_x_135) ;  /* 0x0000000000489947 */ /* 0x000fea0003800000 */
[----:B------:R-:W-:Y:S01]  /*76c0*/  ISETP.NE.AND P1, PT, R76, RZ, PT ;  /* 0x000000ff4c00720c */ /* 0x000fe20003f25270 */
[----:B------:R-:W-:Y:S01]  /*76d0*/  BSSY B0, `(.L_x_136) ;  /* 0x000000a000007945 */ /* 0x000fe20003800000 */
[----:B------:R-:W-:Y:S11]  /*76e0*/  ISETP.NE.AND P0, PT, R70, RZ, PT ;  /* 0x000000ff4600720c */ /* 0x000ff60003f05270 */
[----:B------:R-:W-:Y:S04]  /*76f0*/  @P1 IMAD R69, R69, 0x2000, R103 ;  /* 0x0000200045451824 */ /* 0x000fe800078e0267 */
[----:B------:R-:W-:Y:S01]  /*7700*/  @P1 IMAD.IADD R4, R111, 0x1, R69 ;  /* 0x000000016f041824 */ /* 0x000fe200078e0245 */
[----:B------:R-:W-:Y:S03]  /*7710*/  @P1 IADD3 R3, PT, PT, R110, R69, RZ ;  /* 0x000000456e031210 */ /* 0x000fe60007ffe0ff */
[----:B--2---:R-:W-:Y:S01]  /*7720*/  @P1 IMAD.IADD R0, R102, 0x1, R4 ;  /* 0x0000000166001824 */ /* 0x004fe200078e0204 */
[----:B------:R-:W-:Y:S06]  /*7730*/  @P0 BRA `(.L_x_137) ;  /* 0x00000000000c0947 */ /* 0x000fec0003800000 */
[----:B------:R-:W-:Y:S04]  /*7740*/  SHF.L.U32 R71, R71, 0x1f, RZ ;  /* 0x0000001f47477819 */ /* 0x000fe800000006ff */
[----:B------:R-:W2:Y:S02]  /*7750*/  SYNCS.PHASECHK.TRANS64.TRYWAIT P0, [R2+URZ+0x140], R71 ;  /* 0x00014047020075a7 */ /* 0x000ea400080011ff */
[----:B--2---:R-:W-:Y:S05]  /*7760*/  @!P0 BRA `(.L_x_138) ;  /* 0x0000001c00f48947 */ /* 0x004fea0003800000 */
.L_x_137:
[----:B------:R-:W-:Y:S05]  /*7770*/  BSYNC B0 ;  /* 0x0000000000007941 */ /* 0x000fea0003800000 */
.L_x_136:
[----:B------:R-:W-:Y:S11]  /*7780*/  ISETP.NE.AND P0, PT, R76, RZ, PT ;  /* 0x000000ff4c00720c */ /* 0x000ff60003f05270 */
[----:B------:R-:W-:Y:S02]  /*7790*/  @!UPT UIADD3 URZ, UPT, UPT, URZ, URZ, URZ ;  /* 0x000000fffffff290 */ /* 0x000fe4000fffe0ff */
[----:B------:R4:W1:Y:S04]  /*77a0*/  @P0 LDS.128 R56, [R69] ;  /* 0x0000000045380984 */ /* 0x0008680000000c00 */
[----:B------:R4:W1:Y:S04]  /*77b0*/  @P0 LDS.128 R72, [R3+0x20] ;  /* 0x0000200003480984 */ /* 0x0008680000000c00 */
[----:B------:R4:W1:Y:S04]  /*77c0*/  @P0 LDS.128 R64, [R4+0x10] ;  /* 0x0000100004400984 */ /* 0x0008680000000c00 */
[----:B------:R4:W1:Y:S02]  /*77d0*/  @P0 LDS.128 R80, [R0+0x10] ;  /* 0x0000100000500984 */ /* 0x0008640000000c00 */
.L_x_135:
[----:B------:R-:W-:Y:S05]  /*77e0*/  BSYNC B1 ;  /* 0x0000000000017941 */ /* 0x000fea0003800000 */
.L_x_134:
[----:B--2-4-:R-:W-:Y:S05]  /*77f0*/  VIADD R0, R48, 0x20 ;  /* 0x0000002030007836 */ /* 0x014fea0000000000 */
[----:B------:R-:W-:Y:S04]  /*7800*/  SHF.R.U32.HI R0, RZ, 0x15, R0 ;  /* 0x00000015ff007819 */ /* 0x000fe80000011600 */
[----:B------:R-:W-:Y:S11]  /*7810*/  LOP3.LUT P0, RZ, R0, 0x3, R96, 0x48, !PT ;  /* 0x0000000300ff7812 */ /* 0x000ff60007804860 */
[----:B------:R-:W-:Y:S02]  /*7820*/  @!UPT UIADD3 URZ, UPT, UPT, URZ, URZ, URZ ;  /* 0x000000fffffff290 */ /* 0x000fe4000fffe0ff */
[----:B------:R-:W-:Y:S05]  /*7830*/  @!P0 BRA `(.L_x_139) ;  /* 0x0000000000408947 */ /* 0x000fea0003800000 */
[----:B------:R-:W2:Y:S01]  /*7840*/  LDCU.64 UR8, c[0x4][0x70] ;  /* 0x01000e00ff0877ac */ /* 0x000ea20008000a00 */
[----:B------:R-:W-:Y:S01]  /*7850*/  MOV R3, 0x0 ;  /* 0x0000000000037802 */ /* 0x000fe20000000f00 */
[----:B------:R-:W-:Y:S02]  /*7860*/  HFMA2 R12, -RZ, RZ, 0, 5.9604644775390625e-08 ;  /* 0x00000001ff0c7431 */ /* 0x000fe400000001ff */
[----:B-1----:R-:W-:Y:S02]  /*7870*/  IMAD.MOV.U32 R8, RZ, RZ, 0x192 ;  /* 0x00000192ff087424 */ /* 0x002fe400078e00ff */
[----:B------:R-:W-:Y:S01]  /*7880*/  IMAD.MOV.U32 R13, RZ, RZ, RZ ;  /* 0x000000ffff0d7224 */ /* 0x000fe200078e00ff */
[----:B------:R-:W1:Y:S01]  /*7890*/  LDCU.64 UR6, c[0x4][0x78] ;  /* 0x01000f00ff0677ac */ /* 0x000e620008000a00 */
[----:B------:R-:W4:Y:S01]  /*78a0*/  LDC.64 R2, c[0x4][R3] ;  /* 0x0100000003027b82 */ /* 0x000f220000000a00 */
[----:B------:R-:W5:Y:S01]  /*78b0*/  LDCU.64 UR4, c[0x4][0x10] ;  /* 0x01000200ff0477ac */ /* 0x000f620008000a00 */
[----:B--2---:R-:W-:Y:S01]  /*78c0*/  MOV R5, UR9 ;  /* 0x0000000900057c02 */ /* 0x004fe20008000f00 */
[----:B------:R-:W-:Y:S01]  /*78d0*/  IMAD.U32 R4, RZ, RZ, UR8 ;  /* 0x00000008ff047e24 */ /* 0x000fe2000f8e00ff */
[----:B-1----:R-:W-:Y:S01]  /*78e0*/  MOV R7, UR7 ;  /* 0x0000000700077c02 */ /* 0x002fe20008000f00 */
[----:B------:R-:W-:Y:S01]  /*78f0*/  IMAD.U32 R6, RZ, RZ, UR6 ;  /* 0x00000006ff067e24 */ /* 0x000fe2000f8e00ff */
[----:B-----5:R-:W-:Y:S01]  /*7900*/  MOV R11, UR5 ;  /* 0x00000005000b7c02 */ /* 0x020fe20008000f00 */
[----:B------:R-:W-:Y:S02]  /*7910*/  IMAD.U32 R10, RZ, RZ, UR4 ;  /* 0x00000004ff0a7e24 */ /* 0x000fe4000f8e00ff */
[----:B------:R-:W-:Y:S07]  /*7920*/  LEPC R20, `(.L_x_139) ;  /* 0x000000001014794e */ /* 0x000fee0000000000 */
[----:B---34-:R-:W-:Y:S05]  /*7930*/  CALL.ABS.NOINC R2 ;  /* 0x0000000002007343 */ /* 0x018fea0003c00000 */
.L_x_139:
[----:B------:R-:W-:Y:S01]  /*7940*/  ISETP.NE.AND P0, PT, R104, RZ, PT ;  /* 0x000000ff6800720c */ /* 0x000fe20003f05270 */
[----:B------:R-:W-:Y:S05]  /*7950*/  WARPSYNC.ALL ;  /* 0x0000000000007948 */ /* 0x000fea0003800000 */
[----:B------:R-:W-:Y:S01]  /*7960*/  R2UR UR4, R48 ;  /* 0x00000000300472ca */ /* 0x000fe200000e0000 */
[----:B------:R-:W-:Y:S01]  /*7970*/  USHF.L.U32 UR8, UR43, 0xd, URZ ;  /* 0x0000000d2b087899 */ /* 0x000fe200080006ff */
[--C-:B-1----:R-:W-:Y:S01]  /*7980*/  HADD2.F32 R48, -RZ, R56.reuse.H0_H0 ;  /* 0x20000038ff307230 */ /* 0x102fe20000004100 */
[----:B------:R-:W-:Y:S01]  /*7990*/  IADD3 R106, PT, PT, R106, 0x1c0, RZ ;  /* 0x000001c06a6a7810 */ /* 0x000fe20007ffe0ff */
[----:B------:R-:W-:Y:S01]  /*79a0*/  HADD2.F32 R50, -RZ, R56.H1_H1 ;  /* 0x30000038ff327230 */ /* 0x000fe20000004100 */
[----:B------:R-:W-:Y:S01]  /*79b0*/  BSSY.RECONVERGENT B0, `(.L_x_140) ;  /* 0x000008b000007945 */ /* 0x000fe20003800200 */
[--C-:B------:R-:W-:Y:S01]  /*79c0*/  HADD2.F32 R51, -RZ, R57.reuse.H0_H0 ;  /* 0x20000039ff337230 */ /* 0x100fe20000004100 */
[----:B------:R-:W-:Y:S01]  /*79d0*/  IADD3 R0, PT, PT, R103, UR8, RZ ;  /* 0x0000000867007c10 */ /* 0x000fe2000fffe0ff */
[----:B------:R-:W-:Y:S01]  /*79e0*/  HADD2.F32 R52, -RZ, R57.H1_H1 ;  /* 0x30000039ff347230 */ /* 0x000fe20000004100 */
[----:B------:R-:W-:Y:S01]  /*79f0*/  LOP3.LUT R106, R106, 0xfefffff8, RZ, 0xc0, !PT ;  /* 0xfefffff86a6a7812 */ /* 0x000fe200078ec0ff */
[--C-:B------:R-:W-:Y:S01]  /*7a00*/  HADD2.F32 R53, -RZ, R58.reuse.H0_H0 ;  /* 0x2000003aff357230 */ /* 0x100fe20000004100 */
[-C--:B------:R-:W-:Y:S01]  /*7a10*/  IADD3 R111, PT, PT, R111, R0.reuse, RZ ;  /* 0x000000006f6f7210 */ /* 0x080fe20007ffe0ff */
[----:B------:R-:W-:Y:S01]  /*7a20*/  HADD2.F32 R54, -RZ, R58.H1_H1 ;  /* 0x3000003aff367230 */ /* 0x000fe20000004100 */
[----:B------:R-:W1:Y:S01]  /*7a30*/  LDTM.x32 R4, tmem[UR4+0x20] ;  /* 0x00002004000479ee */ /* 0x000e6200082c0000 */
[----:B------:R-:W-:Y:S01]  /*7a40*/  NOP ;  /* 0x0000000000007918 */ /* 0x000fe20000000000 */
[----:B-1----:R1:W-:Y:S01]  /*7a50*/  SYNCS.ARRIVE.TRANS64.RED.A1T0 RZ, [R106+URZ], RZ ;  /* 0x000000ff6aff79a7 */ /* 0x0023e200081004ff */
[----:B------:R-:W-:Y:S01]  /*7a60*/  IADD3 R110, PT, PT, R110, R0, RZ ;  /* 0x000000006e6e7210 */ /* 0x000fe20007ffe0ff */
[--C-:B------:R-:W-:Y:S02]  /*7a70*/  HADD2.F32 R55, -RZ, R59.reuse.H0_H0 ;  /* 0x2000003bff377230 */ /* 0x100fe40000004100 */
[----:B------:R-:W-:Y:S02]  /*7a80*/  HADD2.F32 R56, -RZ, R59.H1_H1 ;  /* 0x3000003bff387230 */ /* 0x000fe40000004100 */
[--C-:B------:R-:W-:Y:S02]  /*7a90*/  HADD2.F32 R57, -RZ, R64.reuse.H0_H0 ;  /* 0x20000040ff397230 */ /* 0x100fe40000004100 */
[----:B------:R-:W-:Y:S02]  /*7aa0*/  HADD2.F32 R58, -RZ, R64.H1_H1 ;  /* 0x30000040ff3a7230 */ /* 0x000fe40000004100 */
[--C-:B------:R-:W-:Y:S02]  /*7ab0*/  HADD2.F32 R59, -RZ, R65.reuse.H0_H0 ;  /* 0x20000041ff3b7230 */ /* 0x100fe40000004100 */
[----:B---3--:R-:W-:Y:S02]  /*7ac0*/  HADD2.F32 R60, -RZ, R65.H1_H1 ;  /* 0x30000041ff3c7230 */ /* 0x008fe40000004100 */
[--C-:B------:R-:W-:Y:S02]  /*7ad0*/  HADD2.F32 R61, -RZ, R66.reuse.H0_H0 ;  /* 0x20000042ff3d7230 */ /* 0x100fe40000004100 */
[----:B------:R-:W-:Y:S02]  /*7ae0*/  HADD2.F32 R62, -RZ, R66.H1_H1 ;  /* 0x30000042ff3e7230 */ /* 0x000fe40000004100 */
[--C-:B------:R-:W-:Y:S02]  /*7af0*/  HADD2.F32 R63, -RZ, R67.reuse.H0_H0 ;  /* 0x20000043ff3f7230 */ /* 0x100fe40000004100 */
[----:B------:R-:W-:Y:S02]  /*7b00*/  HADD2.F32 R64, -RZ, R67.H1_H1 ;  /* 0x30000043ff407230 */ /* 0x000fe40000004100 */
[C---:B------:R-:W-:Y:S01]  /*7b10*/  FMUL R4, R47.reuse, R4 ;  /* 0x000000042f047220 */ /* 0x040fe20000400000 */
[C---:B------:R-:W-:Y:S01]  /*7b20*/  FMUL R5, R47.reuse, R5 ;  /* 0x000000052f057220 */ /* 0x040fe20000400000 */
[C---:B------:R-:W-:Y:S01]  /*7b30*/  FMUL R6, R47.reuse, R6 ;  /* 0x000000062f067220 */ /* 0x040fe20000400000 */
[----:B------:R-:W-:Y:S01]  /*7b40*/  FMUL R7, R47, R7 ;  /* 0x000000072f077220 */ /* 0x000fe20000400000 */
[C---:B------:R-:W-:Y:S01]  /*7b50*/  FFMA R4, R49.reuse, R48, R4 ;  /* 0x0000003031047223 */ /* 0x040fe20000000004 */
[C---:B------:R-:W-:Y:S01]  /*7b60*/  FFMA R5, R49.reuse, R50, R5 ;  /* 0x0000003231057223 */ /* 0x040fe20000000005 */
[C---:B------:R-:W-:Y:S01]  /*7b70*/  FFMA R6, R49.reuse, R51, R6 ;  /* 0x0000003331067223 */ /* 0x040fe20000000006 */
[----:B------:R-:W-:Y:S01]  /*7b80*/  FFMA R7, R49, R52, R7 ;  /* 0x0000003431077223 */ /* 0x000fe20000000007 */
[C---:B------:R-:W-:Y:S01]  /*7b90*/  FMUL R8, R47.reuse, R8 ;  /* 0x000000082f087220 */ /* 0x040fe20000400000 */
[----:B------:R-:W-:Y:S01]  /*7ba0*/  FMUL R9, R47, R9 ;  /* 0x000000092f097220 */ /* 0x000fe20000400000 */
[----:B------:R-:W-:Y:S01]  /*7bb0*/  F2FP.F16.F32.PACK_AB R4, R5, R4 ;  /* 0x000000040504723e */ /* 0x000fe200000000ff */
[----:B------:R-:W-:Y:S01]  /*7bc0*/  FMUL R10, R47, R10 ;  /* 0x0000000a2f0a7220 */ /* 0x000fe20000400000 */
[----:B------:R-:W-:Y:S01]  /*7bd0*/  F2FP.F16.F32.PACK_AB R5, R7, R6 ;  /* 0x000000060705723e */ /* 0x000fe200000000ff */
[C---:B------:R-:W-:Y:S01]  /*7be0*/  FFMA R8, R49.reuse, R53, R8 ;  /* 0x0000003531087223 */ /* 0x040fe20000000008 */
[C---:B------:R-:W-:Y:S01]  /*7bf0*/  FFMA R9, R49.reuse, R54, R9 ;  /* 0x0000003631097223 */ /* 0x040fe20000000009 */
[----:B------:R-:W-:Y:S01]  /*7c00*/  FFMA R10, R49, R55, R10 ;  /* 0x00000037310a7223 */ /* 0x000fe2000000000a */
[C---:B------:R-:W-:Y:S01]  /*7c10*/  FMUL R11, R47.reuse, R11 ;  /* 0x0000000b2f0b7220 */ /* 0x040fe20000400000 */
[C---:B------:R-:W-:Y:S01]  /*7c20*/  FMUL R0, R47.reuse, R12 ;  /* 0x0000000c2f007220 */ /* 0x040fe20000400000 */
[----:B------:R-:W-:Y:S01]  /*7c30*/  FMUL R2, R47, R13 ;  /* 0x0000000d2f027220 */ /* 0x000fe20000400000 */
[----:B------:R-:W-:Y:S01]  /*7c40*/  F2FP.F16.F32.PACK_AB R6, R9, R8 ;  /* 0x000000080906723e */ /* 0x000fe200000000ff */
[C---:B------:R-:W-:Y:S01]  /*7c50*/  FFMA R11, R49.reuse, R56, R11 ;  /* 0x00000038310b7223 */ /* 0x040fe2000000000b */
[C---:B------:R-:W-:Y:S01]  /*7c60*/  FFMA R0, R49.reuse, R57, R0 ;  /* 0x0000003931007223 */ /* 0x040fe20000000000 */
[----:B------:R-:W-:Y:S01]  /*7c70*/  FFMA R2, R49, R58, R2 ;  /* 0x0000003a31027223 */ /* 0x000fe20000000002 */
[C---:B------:R-:W-:Y:S01]  /*7c80*/  FMUL R3, R47.reuse, R14 ;  /* 0x0000000e2f037220 */ /* 0x040fe20000400000 */
[C---:B------:R-:W-:Y:S01]  /*7c90*/  FMUL R15, R47.reuse, R15 ;  /* 0x0000000f2f0f7220 */ /* 0x040fe20000400000 */
[C---:B------:R-:W-:Y:S01]  /*7ca0*/  FMUL R12, R47.reuse, R16 ;  /* 0x000000102f0c7220 */ /* 0x040fe20000400000 */
[----:B------:R-:W-:Y:S01]  /*7cb0*/  FMUL R13, R47, R17 ;  /* 0x000000112f0d7220 */ /* 0x000fe20000400000 */
[----:B------:R-:W-:Y:S01]  /*7cc0*/  FFMA R3, R49, R59, R3 ;  /* 0x0000003b31037223 */ /* 0x000fe20000000003 */
[----:B------:R-:W-:Y:S01]  /*7cd0*/  FMUL R14, R47, R18 ;  /* 0x000000122f0e7220 */ /* 0x000fe20000400000 */
[----:B------:R-:W-:Y:S01]  /*7ce0*/  FFMA R15, R49, R60, R15 ;  /* 0x0000003c310f7223 */ /* 0x000fe2000000000f */
[--C-:B------:R-:W-:Y:S02]  /*7cf0*/  HADD2.F32 R65, -RZ, R72.reuse.H0_H0 ;  /* 0x20000048ff417230 */ /* 0x100fe40000004100 */
[----:B------:R-:W-:Y:S01]  /*7d00*/  FMUL R19, R47, R19 ;  /* 0x000000132f137220 */ /* 0x000fe20000400000 */
[----:B------:R-:W-:Y:S01]  /*7d10*/  F2FP.F16.F32.PACK_AB R7, R11, R10 ;  /* 0x0000000a0b07723e */ /* 0x000fe200000000ff */
[----:B------:R-:W-:Y:S01]  /*7d20*/  FFMA R12, R49, R61, R12 ;  /* 0x0000003d310c7223 */ /* 0x000fe2000000000c */
[----:B------:R-:W-:Y:S02]  /*7d30*/  HADD2.F32 R66, -RZ, R72.H1_H1 ;  /* 0x30000048ff427230 */ /* 0x000fe40000004100 */
[----:B------:R-:W-:Y:S01]  /*7d40*/  FMUL R16, R47, R20 ;  /* 0x000000142f107220 */ /* 0x000fe20000400000 */
[----:B------:R-:W-:Y:S01]  /*7d50*/  FFMA R13, R49, R62, R13 ;  /* 0x0000003e310d7223 */ /* 0x000fe2000000000d */
[----:B------:R1:W-:Y:S01]  /*7d60*/  STS.128 [R103+UR8], R4 ;  /* 0x0000000467007988 */ /* 0x0003e20008000c08 */
[--C-:B------:R-:W-:Y:S02]  /*7d70*/  HADD2.F32 R67, -RZ, R73.reuse.H0_H0 ;  /* 0x20000049ff437230 */ /* 0x100fe40000004100 */
[----:B------:R-:W-:Y:S01]  /*7d80*/  FMUL R17, R47, R21 ;  /* 0x000000152f117220 */ /* 0x000fe20000400000 */
[----:B------:R-:W-:Y:S01]  /*7d90*/  FFMA R14, R49, R63, R14 ;  /* 0x0000003f310e7223 */ /* 0x000fe2000000000e */
[----:B------:R-:W-:Y:S02]  /*7da0*/  HADD2.F32 R68, -RZ, R73.H1_H1 ;  /* 0x30000049ff447230 */ /* 0x000fe40000004100 */
[----:B------:R-:W-:Y:S01]  /*7db0*/  FMUL R18, R47, R22 ;  /* 0x000000162f127220 */ /* 0x000fe20000400000 */
[----:B------:R-:W-:Y:S01]  /*7dc0*/  FFMA R19, R49, R64, R19 ;  /* 0x0000004031137223 */ /* 0x000fe20000000013 */
        /* <DEDUP_REMOVED lines=14> */
[----:B------:R-:W-:Y:S01]  /*7eb0*/  F2FP.F16.F32.PACK_AB R8, R2, R0 ;  /* 0x000000000208723e */ /* 0x000fe200000000ff */
[----:B------:R-:W-:Y:S01]  /*7ec0*/  FFMA R20, R49, R69, R20 ;  /* 0x0000004531147223 */ /* 0x000fe20000000014 */
[----:B------:R-:W-:Y:S01]  /*7ed0*/  F2FP.F16.F32.PACK_AB R9, R15, R3 ;  /* 0x000000030f09723e */ /* 0x000fe200000000ff */
[----:B------:R-:W-:Y:S01]  /*7ee0*/  HADD2.F32 R74, -RZ, R80.H1_H1 ;  /* 0x30000050ff4a7230 */ /* 0x000fe20000004100 */
[----:B------:R-:W-:Y:S01]  /*7ef0*/  F2FP.F16.F32.PACK_AB R10, R13, R12 ;  /* 0x0000000c0d0a723e */ /* 0x000fe200000000ff */
[----:B------:R-:W-:Y:S01]  /*7f00*/  FMUL R24, R47, R28 ;  /* 0x0000001c2f187220 */ /* 0x000fe20000400000 */
[----:B------:R-:W-:Y:S01]  /*7f10*/  F2FP.F16.F32.PACK_AB R11, R19, R14 ;  /* 0x0000000e130b723e */ /* 0x000fe200000000ff */
[----:B------:R-:W-:Y:S01]  /*7f20*/  FFMA R21, R49, R70, R21 ;  /* 0x0000004631157223 */ /* 0x000fe20000000015 */
[--C-:B------:R-:W-:Y:S02]  /*7f30*/  HADD2.F32 R75, -RZ, R81.reuse.H0_H0 ;  /* 0x20000051ff4b7230 */ /* 0x100fe40000004100 */
[----:B------:R-:W-:Y:S01]  /*7f40*/  FMUL R25, R47, R29 ;  /* 0x0000001d2f197220 */ /* 0x000fe20000400000 */
[----:B------:R-:W-:Y:S01]  /*7f50*/  FFMA R22, R49, R71, R22 ;  /* 0x0000004731167223 */ /* 0x000fe20000000016 */
[----:B------:R1:W-:Y:S01]  /*7f60*/  STS.128 [R111+0x10], R8 ;  /* 0x000010086f007388 */ /* 0x0003e20000000c00 */
        /* <DEDUP_REMOVED lines=28> */
[----:B------:R-:W-:Y:S02]  /*8130*/  F2FP.F16.F32.PACK_AB R27, R35, R30 ;  /* 0x0000001e231b723e */ /* 0x000fe400000000ff */
[----:B------:R-:W-:Y:S05]  /*8140*/  IADD3 R0, PT, PT, R102, R111, RZ ;  /* 0x0000006f66007210 */ /* 0x000fea0007ffe0ff */
        /* <DEDUP_REMOVED lines=9> */
[----:B------:R-:W-:Y:S02]  /*81e0*/  UIADD3 UR10, UP0, UPT, UR54, 0x680, URZ ;  /* 0x00000680360a7890 */ /* 0x000fe4000ff1e0ff */
[----:B------:R-:W-:Y:S02]  /*81f0*/  UIADD3 UR5, UPT, UPT, UR41, 0x20, URZ ;  /* 0x0000002029057890 */ /* 0x000fe4000fffe0ff */
[----:B------:R-:W-:Y:S02]  /*8200*/  UIADD3 UR4, UPT, UPT, UR48, 0x400, UR8 ;  /* 0x0000040030047890 */ /* 0x000fe4000fffe008 */
[----:B------:R-:W-:Y:S01]  /*8210*/  UIADD3.X UR11, UPT, UPT, URZ, UR55, URZ, UP0, !UPT ;  /* 0x00000037ff0b7290 */ /* 0x000fe200087fe4ff */
[----:B------:R-:W-:Y:S01]  /*8220*/  UMOV UR6, UR42 ;  /* 0x0000002a00067c82 */ /* 0x000fe20008000000 */
[----:B------:R-:W-:Y:S07]  /*8230*/  UMOV UR7, UR36 ;  /* 0x0000002400077c82 */ /* 0x000fee0008000000 */
[----:B------:R2:W-:Y:S02]  /*8240*/  UTMASTG.3D [UR4], [UR10] ;  /* 0x000000040a0073b5 */ /* 0x0005e40008010000 */
[----:B--2---:R0:W-:Y:S02]  /*8250*/  UTMACMDFLUSH ;  /* 0x00000000000079b7 */ /* 0x0041e40000000000 */
.L_x_141:
[----:B------:R-:W-:Y:S05]  /*8260*/  BSYNC.RECONVERGENT B0 ;  /* 0x0000000000007941 */ /* 0x000fea0003800200 */
.L_x_140:
[----:B------:R-:W-:Y:S01]  /*8270*/  UIADD3 UR43, UPT, UPT, UR43, 0x1, URZ ;  /* 0x000000012b2b7890 */ /* 0x000fe2000fffe0ff */
[----:B------:R-:W-:Y:S03]  /*8280*/  BSSY.RECONVERGENT B0, `(.L_x_142) ;  /* 0x0000008000007945 */ /* 0x000fe60003800200 */
[----:B------:R-:W-:Y:S04]  /*8290*/  UISETP.NE.AND UP0, UPT, UR43, 0x3, UPT ;  /* 0x000000032b00788c */ /* 0x000fe8000bf05270 */
[----:B------:R-:W-:Y:S02]  /*82a0*/  UISETP.EQ.XOR UP1, UPT, UR40, 0x3, !UP0 ;  /* 0x000000032800788c */ /* 0x000fe4000c722a70 */
[----:B------:R-:W-:Y:S02]  /*82b0*/  USEL UR56, UR43, URZ, UP0 ;  /* 0x000000ff2b387287 */ /* 0x000fe40008000000 */
[----:B------:R-:W-:Y:S04]  /*82c0*/  USEL UR4, URZ, 0x1, !UP1 ;  /* 0x00000001ff047887 */ /* 0x000fe8000c800000 */
[----:B------:R-:W-:Y:S01]  /*82d0*/  ULOP3.LUT UR51, UR51, UR4, URZ, 0x3c, !UPT ;  /* 0x0000000433337292 */ /* 0x000fe2000f8e3cff */
[----:B------:R-:W-:Y:S11]  /*82e0*/  @P0 BRA `(.L_x_143) ;  /* 0x0000000000040947 */ /* 0x000ff60003800000 */
[----:B------:R-:W-:Y:S04]  /*82f0*/  DEPBAR.LE SB0, 0x1 ;  /* 0x000080400000791a */ /* 0x000fe80000000000 */
.L_x_143:
[----:B------:R-:W-:Y:S05]  /*8300*/  BSYNC.RECONVERGENT B0 ;  /* 0x0000000000007941 */ /* 0x000fea0003800200 */
.L_x_142:
[----:B------:R-:W-:Y:S01]  /*8310*/  BAR.SYNC.DEFER_BLOCKING 0x1, 0x80 ;  /* 0x0042000000007b1d */ /* 0x000fe20000010000 */
[----:B------:R-:W-:Y:S01]  /*8320*/  UISETP.NE.AND UP0, UPT, UR50, -0x2, UPT ;  /* 0xfffffffe3200788c */ /* 0x000fe2000bf05270 */
[----:B------:R-:W-:Y:S08]  /*8330*/  IADD3 R45, PT, PT, R45, 0x1, RZ ;  /* 0x000000012d2d7810 */ /* 0x000ff00007ffe0ff */
[----:B------:R-:W-:Y:S05]  /*8340*/  BRA.U !UP0, `(.L_x_144) ;  /* 0x0000000108287547 */ /* 0x000fea000b800000 */
[----:B------:R-:W-:Y:S01]  /*8350*/  ISETP.NE.AND P0, PT, R109, RZ, PT ;  /* 0x000000ff6d00720c */ /* 0x000fe20003f05270 */
[----:B------:R-:W-:Y:S01]  /*8360*/  IMAD.U32 R2, RZ, RZ, UR49 ;  /* 0x00000031ff027e24 */ /* 0x000fe2000f8e00ff */
[----:B------:R-:W-:Y:S01]  /*8370*/  UIADD3 UR49, UPT, UPT, UR49, 0x1, URZ ;  /* 0x0000000131317890 */ /* 0x000fe2000fffe0ff */
[----:B-1----:R-:W-:Y:S03]  /*8380*/  IMAD.U32 R0, RZ, RZ, UR37 ;  /* 0x00000025ff007e24 */ /* 0x002fe6000f8e00ff */
[----:B------:R-:W-:Y:S04]  /*8390*/  UISETP.NE.AND UP0, UPT, UR49, 0x3, UPT ;  /* 0x000000033100788c */ /* 0x000fe8000bf05270 */
[----:B------:R-:W-:Y:S03]  /*83a0*/  USEL UR49, UR49, URZ, UP0 ;  /* 0x000000ff31317287 */ /* 0x000fe60008000000 */
[----:B------:R-:W-:Y:S05]  /*83b0*/  @P0 LEA R2, R2, UR48, 0x3 ;  /* 0x0000003002020c11 */ /* 0x000fea000f8e18ff */
[----:B------:R-:W-:Y:S05]  /*83c0*/  @P0 VIADD R2, R2, 0x158 ;  /* 0x0000015802020836 */ /* 0x000fea0000000000 */
[----:B------:R-:W-:Y:S04]  /*83d0*/  @P0 PRMT R0, R0, 0x654, R2 ;  /* 0x0000065400000816 */ /* 0x000fe80000000002 */
[----:B------:R2:W-:Y:S03]  /*83e0*/  @P0 SYNCS.ARRIVE.TRANS64.RED.A1T0 RZ, [R0+URZ], RZ ;  /* 0x000000ff00ff09a7 */ /* 0x0005e600081004ff */
.L_x_144:
[----:B------:R-:W-:Y:S01]  /*83f0*/  ISETP.NE.AND P2, PT, R105, RZ, PT ;  /* 0x000000ff6900720c */ /* 0x000fe20003f45270 */
[----:B------:R-:W-:Y:S01]  /*8400*/  UIADD3 UR50, UPT, UPT, UR50, 0x2, URZ ;  /* 0x0000000232327890 */ /* 0x000fe2000fffe0ff */
[----:B------:R-:W-:Y:S01]  /*8410*/  ISETP.NE.AND P0, PT, R108, 0x2, PT ;  /* 0x000000026c00780c */ /* 0x000fe20003f05270 */
[----:B------:R-:W-:Y:S01]  /*8420*/  IMAD.IADD R15, R43, 0x1, R90 ;  /* 0x000000012b0f7824 */ /* 0x000fe200078e025a */
[----:B------:R-:W-:Y:S01]  /*8430*/  ISETP.NE.AND P1, PT, R45, 0x4, PT ;  /* 0x000000042d00780c */ /* 0x000fe20003f25270 */
[----:B------:R-:W-:Y:S01]  /*8440*/  IMAD.IADD R14, R44, 0x1, R91 ;  /* 0x000000012c0e7824 */ /* 0x000fe200078e025b */
[----:B------:R-:W-:Y:S02]  /*8450*/  SEL R2, RZ, 0x1, P0 ;  /* 0x00000001ff027807 */ /* 0x000fe40000000000 */
[----:B-12---:R-:W-:Y:S02]  /*8460*/  SEL R0, RZ, 0x1, P1 ;  /* 0x00000001ff007807 */ /* 0x006fe40000800000 */
[----:B------:R-:W-:Y:S02]  /*8470*/  LOP3.LUT R100, R100, R2, RZ, 0x3c, !PT ;  /* 0x0000000264647212 */ /* 0x000fe400078e3cff */
[----:B------:R-:W-:Y:S02]  /*8480*/  LOP3.LUT R101, R101, R0, RZ, 0x3c, !PT ;  /* 0x0000000065657212 */ /* 0x000fe400078e3cff */
[----:B------:R-:W-:Y:S02]  /*8490*/  @P2 R2UR UR36, R99 ;  /* 0x00000000632422ca */ /* 0x000fe400000e0000 */
[----:B------:R-:W-:Y:S02]  /*84a0*/  SEL R108, R108, RZ, P0 ;  /* 0x000000ff6c6c7207 */ /* 0x000fe40000000000 */
[----:B------:R-:W-:Y:S01]  /*84b0*/  SEL R45, R45, RZ, P1 ;  /* 0x000000ff2d2d7207 */ /* 0x000fe20000800000 */
[----:B------:R-:W-:Y:S10]  /*84c0*/  @P2 BRA `(.L_x_145) ;  /* 0xffffffd800082947 */ /* 0x000ff4000383ffff */
[----:B------:R-:W-:-:S09]  /*84d0*/  UISETP.NE.AND UP0, UPT, UR53, URZ, UPT ;  /* 0x000000ff3500728c */ /* 0x000fd2000bf05270 */
[----:B------:R-:W-:Y:S05]  /*84e0*/  BRA.U !UP0, `(.L_x_146) ;  /* 0x0000000108487547 */ /* 0x000fea000b800000 */
[----:B------:R-:W1:Y:S02]  /*84f0*/  LDCU.64 UR4, c[0x0][0x890] ;  /* 0x00011200ff0477ac */ /* 0x000e640008000a00 */
[----:B-1----:R-:W-:-:S04]  /*8500*/  UISETP.NE.U32.AND UP0, UPT, UR4, URZ, UPT ;  /* 0x000000ff0400728c */ /* 0x002fc8000bf05070 */
[----:B------:R-:W-:-:S09]  /*8510*/  UISETP.NE.AND.EX UP0, UPT, UR5, URZ, UPT, UP0 ;  /* 0x000000ff0500728c */ /* 0x000fd2000bf05300 */
[----:B------:R-:W-:Y:S05]  /*8520*/  BRA.U UP0, `(.L_x_147) ;  /* 0x00000001000c7547 */ /* 0x000fea000b800000 */
[----:B------:R-:W-:-:S13]  /*8530*/  FSETP.NEU.AND P0, PT, R49, RZ, PT ;  /* 0x000000ff3100720b */ /* 0x000fda0003f0d000 */
[----:B------:R-:W-:Y:S05]  /*8540*/  @!P0 EXIT ;  /* 0x000000000000894d */ /* 0x000fea0003800000 */
[----:B------:R-:W-:Y:S05]  /*8550*/  BRA `(.L_x_146) ;  /* 0x00000000002c7947 */ /* 0x000fea0003800000 */
.L_x_147:
[----:B------:R-:W-:Y:S01]  /*8560*/  ISETP.NE.AND P0, PT, R107, RZ, PT ;  /* 0x000000ff6b00720c */ /* 0x000fe20003f05270 */
[----:B------:R-:W-:-:S12]  /*8570*/  BSSY.RECONVERGENT B0, `(.L_x_146) ;  /* 0x0000009000007945 */ /* 0x000fd80003800200 */
[----:B------:R-:W-:Y:S05]  /*8580*/  @P0 BRA `(.L_x_148) ;  /* 0x0000000000140947 */ /* 0x000fea0003800000 */
[----:B------:R-:W1:Y:S02]  /*8590*/  LDCU.64 UR4, c[0x0][0x888] ;  /* 0x00011100ff0477ac */ /* 0x000e640008000a00 */
[----:B-1----:R-:W-:-:S04]  /*85a0*/  ISETP.NE.U32.AND P0, PT, RZ, UR4, PT ;  /* 0x00000004ff007c0c */ /* 0x002fc8000bf05070 */
[----:B------:R-:W-:-:S13]  /*85b0*/  ISETP.NE.AND.EX P0, PT, RZ, UR5, PT, P0 ;  /* 0x00000005ff007c0c */ /* 0x000fda000bf05300 */
[----:B------:R-:W-:Y:S05]  /*85c0*/  @!P0 EXIT ;  /* 0x000000000000894d */ /* 0x000fea0003800000 */
[----:B------:R-:W-:Y:S05]  /*85d0*/  BRA `(.L_x_149) ;  /* 0x0000000000087947 */ /* 0x000fea0003800000 */
.L_x_148:
[----:B------:R-:W-:-:S13]  /*85e0*/  FSETP.NEU.AND P0, PT, R49, RZ, PT ;  /* 0x000000ff3100720b */ /* 0x000fda0003f0d000 */
[----:B------:R-:W-:Y:S05]  /*85f0*/  @!P0 EXIT ;  /* 0x000000000000894d */ /* 0x000fea0003800000 */
.L_x_149:
[----:B------:R-:W-:Y:S05]  /*8600*/  BSYNC.RECONVERGENT B0 ;  /* 0x0000000000007941 */ /* 0x000fea0003800200 */
.L_x_146:
[----:B------:R-:W-:Y:S01]  /*8610*/  ULEA UR4, UR49, UR48, 0x3 ;  /* 0x0000003031047291 */ /* 0x000fe2000f8e18ff */
[----:B------:R-:W-:-:S04]  /*8620*/  DEPBAR.LE SB0, 0x0 ;  /* 0x000080000000791a */ /* 0x000fc80000000000 */
[----:B------:R-:W-:-:S04]  /*8630*/  UIADD3 UR4, UPT, UPT, UR4, 0x158, URZ ;  /* 0x0000015804047890 */ /* 0x000fc8000fffe0ff */
[----:B------:R-:W-:-:S09]  /*8640*/  UPRMT UR4, UR37, 0x654, UR4 ;  /* 0x0000065425047896 */ /* 0x000fd20008000004 */
[----:B------:R-:W-:Y:S01]  /*8650*/  SYNCS.ARRIVE.TRANS64.RED.A1T0 RZ, [UR4], RZ ;  /* 0x000000ffffff79a7 */ /* 0x000fe20008100404 */
[----:B------:R-:W-:Y:S05]  /*8660*/  EXIT ;  /* 0x000000000000794d */ /* 0x000fea0003800000 */
.L_x_25:
[----:B--2---:R2:W4:Y:S02]  /*8670*/  SYNCS.PHASECHK.TRANS64.TRYWAIT P0, [R2+URZ+0x1f0], R3 ;  /* 0x0001f003020075a7 */ /* 0x00452400080011ff */
[----:B----4-:R-:W-:Y:S05]  /*8680*/  @!P0 NANOSLEEP.SYNCS 0x989680 ;  /* 0x009896800000895d */ /* 0x010fea0003900000 */
[----:B------:R-:W4:Y:S02]  /*8690*/  @!P0 SYNCS.PHASECHK.TRANS64 P0, [R2+URZ+0x1f0], R3 ;  /* 0x0001f003020085a7 */ /* 0x000f2400080010ff */
[----:B----4-:R-:W-:Y:S05]  /*86a0*/  @!P0 BRA `(.L_x_25) ;  /* 0xfffffffc00f08947 */ /* 0x010fea000383ffff */
[----:B------:R-:W-:Y:S05]  /*86b0*/  BRA `(.L_x_150) ;  /* 0xffffff9000d87947 */ /* 0x000fea000383ffff */
.L_x_28:
[----:B------:R-:W-:-:S07]  /*86c0*/  MOV R2, UR33 ;  /* 0x0000002100027c02 */ /* 0x000fce0008000f00 */
.L_x_151:
[----:B-1----:R1:W2:Y:S02]  /*86d0*/  SYNCS.PHASECHK.TRANS64.TRYWAIT P0, [R2+URZ+0xa0], R4 ;  /* 0x0000a004020075a7 */ /* 0x0022a400080011ff */
[----:B--2---:R-:W-:Y:S05]  /*86e0*/  @!P0 NANOSLEEP.SYNCS 0x989680 ;  /* 0x009896800000895d */ /* 0x004fea0003900000 */
[----:B------:R-:W2:Y:S02]  /*86f0*/  @!P0 SYNCS.PHASECHK.TRANS64 P0, [R2+URZ+0xa0], R4 ;  /* 0x0000a004020085a7 */ /* 0x000ea400080010ff */
[----:B--2---:R-:W-:Y:S05]  /*8700*/  @!P0 BRA `(.L_x_151) ;  /* 0xfffffffc00f08947 */ /* 0x004fea000383ffff */
[----:B------:R-:W-:Y:S05]  /*8710*/  BRA `(.L_x_27) ;  /* 0xffffff9400407947 */ /* 0x000fea000383ffff */
.L_x_35:
[----:B-1----:R-:W-:-:S07]  /*8720*/  MOV R2, UR17 ;  /* 0x0000001100027c02 */ /* 0x002fce0008000f00 */
.L_x_152:
[----:B-1----:R1:W2:Y:S02]  /*8730*/  SYNCS.PHASECHK.TRANS64.TRYWAIT P0, [R2+URZ+0xa0], R4 ;  /* 0x0000a004020075a7 */ /* 0x0022a400080011ff */
[----:B--2---:R-:W-:Y:S05]  /*8740*/  @!P0 NANOSLEEP.SYNCS 0x989680 ;  /* 0x009896800000895d */ /* 0x004fea0003900000 */
[----:B------:R-:W2:Y:S02]  /*8750*/  @!P0 SYNCS.PHASECHK.TRANS64 P0, [R2+URZ+0xa0], R4 ;  /* 0x0000a004020085a7 */ /* 0x000ea400080010ff */
[----:B--2---:R-:W-:Y:S05]  /*8760*/  @!P0 BRA `(.L_x_152) ;  /* 0xfffffffc00f08947 */ /* 0x004fea000383ffff */
[----:B------:R-:W-:Y:S05]  /*8770*/  BRA `(.L_x_34) ;  /* 0xffffff9400fc7947 */ /* 0x000fea000383ffff */
.L_x_40:
[----:B-1----:R1:W2:Y:S02]  /*8780*/  SYNCS.PHASECHK.TRANS64.TRYWAIT P0, [R2+URZ+0x180], R3 ;  /* 0x00018003020075a7 */ /* 0x0022a400080011ff */
[----:B--2---:R-:W-:Y:S05]  /*8790*/  @!P0 NANOSLEEP.SYNCS 0x989680 ;  /* 0x009896800000895d */ /* 0x004fea0003900000 */
[----:B------:R-:W2:Y:S02]  /*87a0*/  @!P0 SYNCS.PHASECHK.TRANS64 P0, [R2+URZ+0x180], R3 ;  /* 0x00018003020085a7 */ /* 0x000ea400080010ff */
[----:B--2---:R-:W-:Y:S05]  /*87b0*/  @!P0 BRA `(.L_x_40) ;  /* 0xfffffffc00f08947 */ /* 0x004fea000383ffff */
[----:B------:R-:W-:Y:S05]  /*87c0*/  BRA `(.L_x_153) ;  /* 0xffffff9800a07947 */ /* 0x000fea000383ffff */
.L_x_44:
[----:B---3--:R-:W-:-:S07]  /*87d0*/  MOV R0, UR5 ;  /* 0x0000000500007c02 */ /* 0x008fce0008000f00 */
.L_x_154:
[----:B-1----:R1:W2:Y:S02]  /*87e0*/  SYNCS.PHASECHK.TRANS64.TRYWAIT P0, [R0+URZ], R2 ;  /* 0x00000002000075a7 */ /* 0x0022a400080011ff */
[----:B--2---:R-:W-:Y:S05]  /*87f0*/  @!P0 NANOSLEEP.SYNCS 0x989680 ;  /* 0x009896800000895d */ /* 0x004fea0003900000 */
[----:B------:R-:W2:Y:S02]  /*8800*/  @!P0 SYNCS.PHASECHK.TRANS64 P0, [R0+URZ], R2 ;  /* 0x00000002000085a7 */ /* 0x000ea400080010ff */
[----:B--2---:R-:W-:Y:S05]  /*8810*/  @!P0 BRA `(.L_x_154) ;  /* 0xfffffffc00f08947 */ /* 0x004fea000383ffff */
[----:B------:R-:W-:Y:S05]  /*8820*/  BRA `(.L_x_155) ;  /* 0xffffffa000107947 */ /* 0x000fea000383ffff */
.L_x_45:
[----:B---3--:R-:W-:-:S07]  /*8830*/  MOV R0, UR5 ;  /* 0x0000000500007c02 */ /* 0x008fce0008000f00 */
.L_x_156:
[----:B-1----:R1:W2:Y:S02]  /*8840*/  SYNCS.PHASECHK.TRANS64.TRYWAIT P0, [R0+URZ], R3 ;  /* 0x00000003000075a7 */ /* 0x0022a400080011ff */
[----:B--2---:R-:W-:Y:S05]  /*8850*/  @!P0 NANOSLEEP.SYNCS 0x989680 ;  /* 0x009896800000895d */ /* 0x004fea0003900000 */
[----:B------:R-:W2:Y:S02]  /*8860*/  @!P0 SYNCS.PHASECHK.TRANS64 P0, [R0+URZ], R3 ;  /* 0x00000003000085a7 */ /* 0x000ea400080010ff */
[----:B--2---:R-:W-:Y:S05]  /*8870*/  @!P0 BRA `(.L_x_156) ;  /* 0xfffffffc00f08947 */ /* 0x004fea000383ffff */
[----:B------:R-:W-:Y:S05]  /*8880*/  BRA `(.L_x_157) ;  /* 0xffffffa0001c7947 */ /* 0x000fea000383ffff */
.L_x_46:
[----:B---3--:R-:W-:-:S07]  /*8890*/  MOV R0, UR5 ;  /* 0x0000000500007c02 */ /* 0x008fce0008000f00 */
.L_x_158:
[----:B-1----:R1:W2:Y:S02]  /*88a0*/  SYNCS.PHASECHK.TRANS64.TRYWAIT P0, [R0+URZ], R3 ;  /* 0x00000003000075a7 */ /* 0x0022a400080011ff */
[----:B--2---:R-:W-:Y:S05]  /*88b0*/  @!P0 NANOSLEEP.SYNCS 0x989680 ;  /* 0x009896800000895d */ /* 0x004fea0003900000 */
[----:B------:R-:W2:Y:S02]  /*88c0*/  @!P0 SYNCS.PHASECHK.TRANS64 P0, [R0+URZ], R3 ;  /* 0x00000003000085a7 */ /* 0x000ea400080010ff */
[----:B--2---:R-:W-:Y:S05]  /*88d0*/  @!P0 BRA `(.L_x_158) ;  /* 0xfffffffc00f08947 */ /* 0x004fea000383ffff */
[----:B------:R-:W-:Y:S05]  /*88e0*/  BRA `(.L_x_159) ;  /* 0xffffffa000287947 */ /* 0x000fea000383ffff */
.L_x_47:
[----:B---3--:R-:W-:-:S07]  /*88f0*/  MOV R0, UR5 ;  /* 0x0000000500007c02 */ /* 0x008fce0008000f00 */
.L_x_160:
[----:B-1----:R1:W2:Y:S02]  /*8900*/  SYNCS.PHASECHK.TRANS64.TRYWAIT P0, [R0+URZ], R3 ;  /* 0x00000003000075a7 */ /* 0x0022a400080011ff */
[----:B--2---:R-:W-:Y:S05]  /*8910*/  @!P0 NANOSLEEP.SYNCS 0x989680 ;  /* 0x009896800000895d */ /* 0x004fea0003900000 */
[----:B------:R-:W2:Y:S02]  /*8920*/  @!P0 SYNCS.PHASECHK.TRANS64 P0, [R0+URZ], R3 ;  /* 0x00000003000085a7 */ /* 0x000ea400080010ff */
[----:B--2---:R-:W-:Y:S05]  /*8930*/  @!P0 BRA `(.L_x_160) ;  /* 0xfffffffc00f08947 */ /* 0x004fea000383ffff */
[----:B------:R-:W-:Y:S05]  /*8940*/  BRA `(.L_x_161) ;  /* 0xffffffa000347947 */ /* 0x000fea000383ffff */
.L_x_48:
[----:B---3--:R-:W-:-:S07]  /*8950*/  MOV R0, UR5 ;  /* 0x0000000500007c02 */ /* 0x008fce0008000f00 */
.L_x_162:
[----:B-1----:R1:W2:Y:S02]  /*8960*/  SYNCS.PHASECHK.TRANS64.TRYWAIT P0, [R0+URZ], R3 ;  /* 0x00000003000075a7 */ /* 0x0022a400080011ff */
[----:B--2---:R-:W-:Y:S05]  /*8970*/  @!P0 NANOSLEEP.SYNCS 0x989680 ;  /* 0x009896800000895d */ /* 0x004fea0003900000 */
[----:B------:R-:W2:Y:S02]  /*8980*/  @!P0 SYNCS.PHASECHK.TRANS64 P0, [R0+URZ], R3 ;  /* 0x00000003000085a7 */ /* 0x000ea400080010ff */
[----:B--2---:R-:W-:Y:S05]  /*8990*/  @!P0 BRA `(.L_x_162) ;  /* 0xfffffffc00f08947 */ /* 0x004fea000383ffff */
[----:B------:R-:W-:Y:S05]  /*89a0*/  BRA `(.L_x_163) ;  /* 0xffffffa000407947 */ /* 0x000fea000383ffff */
.L_x_49:
[----:B---3--:R-:W-:-:S07]  /*89b0*/  MOV R0, UR5 ;  /* 0x0000000500007c02 */ /* 0x008fce0008000f00 */
.L_x_164:
[----:B-1----:R1:W2:Y:S02]  /*89c0*/  SYNCS.PHASECHK.TRANS64.TRYWAIT P0, [R0+URZ], R3 ;  /* 0x00000003000075a7 */ /* 0x0022a400080011ff */
[----:B--2---:R-:W-:Y:S05]  /*89d0*/  @!P0 NANOSLEEP.SYNCS 0x989680 ;  /* 0x009896800000895d */ /* 0x004fea0003900000 */
[----:B------:R-:W2:Y:S02]  /*89e0*/  @!P0 SYNCS.PHASECHK.TRANS64 P0, [R0+URZ], R3 ;  /* 0x00000003000085a7 */ /* 0x000ea400080010ff */
[----:B--2---:R-:W-:Y:S05]  /*89f0*/  @!P0 BRA `(.L_x_164) ;  /* 0xfffffffc00f08947 */ /* 0x004fea000383ffff */
[----:B------:R-:W-:Y:S05]  /*8a00*/  BRA `(.L_x_165) ;  /* 0xffffffa0004c7947 */ /* 0x000fea000383ffff */
.L_x_50:
[----:B---3--:R-:W-:-:S07]  /*8a10*/  MOV R0, UR5 ;  /* 0x0000000500007c02 */ /* 0x008fce0008000f00 */
.L_x_166:
[----:B-1----:R1:W2:Y:S02]  /*8a20*/  SYNCS.PHASECHK.TRANS64.TRYWAIT P0, [R0+URZ], R3 ;  /* 0x00000003000075a7 */ /* 0x0022a400080011ff */
[----:B--2---:R-:W-:Y:S05]  /*8a30*/  @!P0 NANOSLEEP.SYNCS 0x989680 ;  /* 0x009896800000895d */ /* 0x004fea0003900000 */
[----:B------:R-:W2:Y:S02]  /*8a40*/  @!P0 SYNCS.PHASECHK.TRANS64 P0, [R0+URZ], R3 ;  /* 0x00000003000085a7 */ /* 0x000ea400080010ff */
[----:B--2---:R-:W-:Y:S05]  /*8a50*/  @!P0 BRA `(.L_x_166) ;  /* 0xfffffffc00f08947 */ /* 0x004fea000383ffff */
[----:B------:R-:W-:Y:S05]  /*8a60*/  BRA `(.L_x_167) ;  /* 0xffffffa000587947 */ /* 0x000fea000383ffff */
.L_x_51:
[----:B---3--:R-:W-:-:S07]  /*8a70*/  MOV R0, UR5 ;  /* 0x0000000500007c02 */ /* 0x008fce0008000f00 */
.L_x_168:
[----:B-1----:R1:W2:Y:S02]  /*8a80*/  SYNCS.PHASECHK.TRANS64.TRYWAIT P0, [R0+URZ], R3 ;  /* 0x00000003000075a7 */ /* 0x0022a400080011ff */
[----:B--2---:R-:W-:Y:S05]  /*8a90*/  @!P0 NANOSLEEP.SYNCS 0x989680 ;  /* 0x009896800000895d */ /* 0x004fea0003900000 */
[----:B------:R-:W2:Y:S02]  /*8aa0*/  @!P0 SYNCS.PHASECHK.TRANS64 P0, [R0+URZ], R3 ;  /* 0x00000003000085a7 */ /* 0x000ea400080010ff */
[----:B--2---:R-:W-:Y:S05]  /*8ab0*/  @!P0 BRA `(.L_x_168) ;  /* 0xfffffffc00f08947 */ /* 0x004fea000383ffff */
[----:B------:R-:W-:Y:S05]  /*8ac0*/  BRA `(.L_x_169) ;  /* 0xffffffa000647947 */ /* 0x000fea000383ffff */
.L_x_52:
[----:B---3--:R-:W-:-:S07]  /*8ad0*/  MOV R0, UR5 ;  /* 0x0000000500007c02 */ /* 0x008fce0008000f00 */
.L_x_170:
[----:B-1----:R1:W2:Y:S02]  /*8ae0*/  SYNCS.PHASECHK.TRANS64.TRYWAIT P0, [R0+URZ], R3 ;  /* 0x00000003000075a7 */ /* 0x0022a400080011ff */
[----:B--2---:R-:W-:Y:S05]  /*8af0*/  @!P0 NANOSLEEP.SYNCS 0x989680 ;  /* 0x009896800000895d */ /* 0x004fea0003900000 */
[----:B------:R-:W2:Y:S02]  /*8b00*/  @!P0 SYNCS.PHASECHK.TRANS64 P0, [R0+URZ], R3 ;  /* 0x00000003000085a7 */ /* 0x000ea400080010ff */
[----:B--2---:R-:W-:Y:S05]  /*8b10*/  @!P0 BRA `(.L_x_170) ;  /* 0xfffffffc00f08947 */ /* 0x004fea000383ffff */
[----:B------:R-:W-:Y:S05]  /*8b20*/  BRA `(.L_x_171) ;  /* 0xffffffa000707947 */ /* 0x000fea000383ffff */
.L_x_53:
[----:B---3--:R-:W-:-:S07]  /*8b30*/  MOV R0, UR5 ;  /* 0x0000000500007c02 */ /* 0x008fce0008000f00 */
.L_x_172:
[----:B-1----:R1:W2:Y:S02]  /*8b40*/  SYNCS.PHASECHK.TRANS64.TRYWAIT P0, [R0+URZ], R3 ;  /* 0x00000003000075a7 */ /* 0x0022a400080011ff */
[----:B--2---:R-:W-:Y:S05]  /*8b50*/  @!P0 NANOSLEEP.SYNCS 0x989680 ;  /* 0x009896800000895d */ /* 0x004fea0003900000 */
[----:B------:R-:W2:Y:S02]  /*8b60*/  @!P0 SYNCS.PHASECHK.TRANS64 P0, [R0+URZ], R3 ;  /* 0x00000003000085a7 */ /* 0x000ea400080010ff */
[----:B--2---:R-:W-:Y:S05]  /*8b70*/  @!P0 BRA `(.L_x_172) ;  /* 0xfffffffc00f08947 */ /* 0x004fea000383ffff */
[----:B------:R-:W-:Y:S05]  /*8b80*/  BRA `(.L_x_173) ;  /* 0xffffffa0007c7947 */ /* 0x000fea000383ffff */
.L_x_54:
[----:B---3--:R-:W-:-:S07]  /*8b90*/  MOV R0, UR5 ;  /* 0x0000000500007c02 */ /* 0x008fce0008000f00 */
.L_x_174:
[----:B-1----:R1:W2:Y:S02]  /*8ba0*/  SYNCS.PHASECHK.TRANS64.TRYWAIT P0, [R0+URZ], R3 ;  /* 0x00000003000075a7 */ /* 0x0022a400080011ff */
[----:B--2---:R-:W-:Y:S05]  /*8bb0*/  @!P0 NANOSLEEP.SYNCS 0x989680 ;  /* 0x009896800000895d */ /* 0x004fea0003900000 */
[----:B------:R-:W2:Y:S02]  /*8bc0*/  @!P0 SYNCS.PHASECHK.TRANS64 P0, [R0+URZ], R3 ;  /* 0x00000003000085a7 */ /* 0x000ea400080010ff */
[----:B--2---:R-:W-:Y:S05]  /*8bd0*/  @!P0 BRA `(.L_x_174) ;  /* 0xfffffffc00f08947 */ /* 0x004fea000383ffff */
[----:B------:R-:W-:Y:S05]  /*8be0*/  BRA `(.L_x_175) ;  /* 0xffffffa000887947 */ /* 0x000fea000383ffff */
.L_x_55:
[----:B---3--:R-:W-:-:S07]  /*8bf0*/  MOV R0, UR5 ;  /* 0x0000000500007c02 */ /* 0x008fce0008000f00 */
.L_x_176:
[----:B-1----:R1:W2:Y:S02]  /*8c00*/  SYNCS.PHASECHK.TRANS64.TRYWAIT P0, [R0+URZ], R3 ;  /* 0x00000003000075a7 */ /* 0x0022a400080011ff */
[----:B--2---:R-:W-:Y:S05]  /*8c10*/  @!P0 NANOSLEEP.SYNCS 0x989680 ;  /* 0x009896800000895d */ /* 0x004fea0003900000 */
[----:B------:R-:W2:Y:S02]  /*8c20*/  @!P0 SYNCS.PHASECHK.TRANS64 P0, [R0+URZ], R3 ;  /* 0x00000003000085a7 */ /* 0x000ea400080010ff */
[----:B--2---:R-:W-:Y:S05]  /*8c30*/  @!P0 BRA `(.L_x_176) ;  /* 0xfffffffc00f08947 */ /* 0x004fea000383ffff */
[----:B------:R-:W-:Y:S05]  /*8c40*/  BRA `(.L_x_177) ;  /* 0xffffffa000947947 */ /* 0x000fea000383ffff */
.L_x_56:
[----:B---3--:R-:W-:-:S07]  /*8c50*/  MOV R0, UR5 ;  /* 0x0000000500007c02 */ /* 0x008fce0008000f00 */
.L_x_178:
[----:B-1----:R1:W2:Y:S02]  /*8c60*/  SYNCS.PHASECHK.TRANS64.TRYWAIT P0, [R0+URZ], R3 ;  /* 0x00000003000075a7 */ /* 0x0022a400080011ff */
[----:B--2---:R-:W-:Y:S05]  /*8c70*/  @!P0 NANOSLEEP.SYNCS 0x989680 ;  /* 0x009896800000895d */ /* 0x004fea0003900000 */
[----:B------:R-:W2:Y:S02]  /*8c80*/  @!P0 SYNCS.PHASECHK.TRANS64 P0, [R0+URZ], R3 ;  /* 0x00000003000085a7 */ /* 0x000ea400080010ff */
[----:B--2---:R-:W-:Y:S05]  /*8c90*/  @!P0 BRA `(.L_x_178) ;  /* 0xfffffffc00f08947 */ /* 0x004fea000383ffff */
[----:B------:R-:W-:Y:S05]  /*8ca0*/  BRA `(.L_x_179) ;  /* 0xffffffa000a07947 */ /* 0x000fea000383ffff */
.L_x_57:
[----:B---3--:R-:W-:-:S07]  /*8cb0*/  MOV R0, UR5 ;  /* 0x0000000500007c02 */ /* 0x008fce0008000f00 */
.L_x_180:
[----:B-1----:R1:W2:Y:S02]  /*8cc0*/  SYNCS.PHASECHK.TRANS64.TRYWAIT P0, [R0+URZ], R3 ;  /* 0x00000003000075a7 */ /* 0x0022a400080011ff */
[----:B--2---:R-:W-:Y:S05]  /*8cd0*/  @!P0 NANOSLEEP.SYNCS 0x989680 ;  /* 0x009896800000895d */ /* 0x004fea0003900000 */
[----:B------:R-:W2:Y:S02]  /*8ce0*/  @!P0 SYNCS.PHASECHK.TRANS64 P0, [R0+URZ], R3 ;  /* 0x00000003000085a7 */ /* 0x000ea400080010ff */
[----:B--2---:R-:W-:Y:S05]  /*8cf0*/  @!P0 BRA `(.L_x_180) ;  /* 0xfffffffc00f08947 */ /* 0x004fea000383ffff */
[----:B------:R-:W-:Y:S05]  /*8d00*/  BRA `(.L_x_181) ;  /* 0xffffffa000ac7947 */ /* 0x000fea000383ffff */
.L_x_58:
[----:B---3--:R-:W-:-:S07]  /*8d10*/  MOV R0, UR5 ;  /* 0x0000000500007c02 */ /* 0x008fce0008000f00 */
.L_x_182:
[----:B-1----:R1:W2:Y:S02]  /*8d20*/  SYNCS.PHASECHK.TRANS64.TRYWAIT P0, [R0+URZ], R3 ;  /* 0x00000003000075a7 */ /* 0x0022a400080011ff */
[----:B--2---:R-:W-:Y:S05]  /*8d30*/  @!P0 NANOSLEEP.SYNCS 0x989680 ;  /* 0x009896800000895d */ /* 0x004fea0003900000 */
[----:B------:R-:W2:Y:S02]  /*8d40*/  @!P0 SYNCS.PHASECHK.TRANS64 P0, [R0+URZ], R3 ;  /* 0x00000003000085a7 */ /* 0x000ea400080010ff */
[----:B--2---:R-:W-:Y:S05]  /*8d50*/  @!P0 BRA `(.L_x_182) ;  /* 0xfffffffc00f08947 */ /* 0x004fea000383ffff */
[----:B------:R-:W-:Y:S05]  /*8d60*/  BRA `(.L_x_183) ;  /* 0xffffffa000b87947 */ /* 0x000fea000383ffff */
.L_x_59:
[----:B---3--:R-:W-:-:S07]  /*8d70*/  MOV R0, UR5 ;  /* 0x0000000500007c02 */ /* 0x008fce0008000f00 */
.L_x_184:
[----:B-1----:R1:W2:Y:S02]  /*8d80*/  SYNCS.PHASECHK.TRANS64.TRYWAIT P0, [R0+URZ], R3 ;  /* 0x00000003000075a7 */ /* 0x0022a400080011ff */
[----:B--2---:R-:W-:Y:S05]  /*8d90*/  @!P0 NANOSLEEP.SYNCS 0x989680 ;  /* 0x009896800000895d */ /* 0x004fea0003900000 */
[----:B------:R-:W2:Y:S02]  /*8da0*/  @!P0 SYNCS.PHASECHK.TRANS64 P0, [R0+URZ], R3 ;  /* 0x00000003000085a7 */ /* 0x000ea400080010ff */
[----:B--2---:R-:W-:Y:S05]  /*8db0*/  @!P0 BRA `(.L_x_184) ;  /* 0xfffffffc00f08947 */ /* 0x004fea000383ffff */
[----:B------:R-:W-:Y:S05]  /*8dc0*/  BRA `(.L_x_185) ;  /* 0xffffffa000c47947 */ /* 0x000fea000383ffff */
.L_x_60:
[----:B---3--:R-:W-:-:S07]  /*8dd0*/  MOV R0, UR5 ;  /* 0x0000000500007c02 */ /* 0x008fce0008000f00 */
.L_x_186:
[----:B-1----:R1:W2:Y:S02]  /*8de0*/  SYNCS.PHASECHK.TRANS64.TRYWAIT P0, [R0+URZ], R3 ;  /* 0x00000003000075a7 */ /* 0x0022a400080011ff */
[----:B--2---:R-:W-:Y:S05]  /*8df0*/  @!P0 NANOSLEEP.SYNCS 0x989680 ;  /* 0x009896800000895d */ /* 0x004fea0003900000 */
[----:B------:R-:W2:Y:S02]  /*8e00*/  @!P0 SYNCS.PHASECHK.TRANS64 P0, [R0+URZ], R3 ;  /* 0x00000003000085a7 */ /* 0x000ea400080010ff */
[----:B--2---:R-:W-:Y:S05]  /*8e10*/  @!P0 BRA `(.L_x_186) ;  /* 0xfffffffc00f08947 */ /* 0x004fea000383ffff */
[----:B------:R-:W-:Y:S05]  /*8e20*/  BRA `(.L_x_187) ;  /* 0xffffffa000d07947 */ /* 0x000fea000383ffff */
.L_x_61:
[----:B---3--:R-:W-:-:S07]  /*8e30*/  MOV R0, UR5 ;  /* 0x0000000500007c02 */ /* 0x008fce0008000f00 */
.L_x_188:
[----:B-1----:R1:W2:Y:S02]  /*8e40*/  SYNCS.PHASECHK.TRANS64.TRYWAIT P0, [R0+URZ], R3 ;  /* 0x00000003000075a7 */ /* 0x0022a400080011ff */
[----:B--2---:R-:W-:Y:S05]  /*8e50*/  @!P0 NANOSLEEP.SYNCS 0x989680 ;  /* 0x009896800000895d */ /* 0x004fea0003900000 */
[----:B------:R-:W2:Y:S02]  /*8e60*/  @!P0 SYNCS.PHASECHK.TRANS64 P0, [R0+URZ], R3 ;  /* 0x00000003000085a7 */ /* 0x000ea400080010ff */
[----:B--2---:R-:W-:Y:S05]  /*8e70*/  @!P0 BRA `(.L_x_188) ;  /* 0xfffffffc00f08947 */ /* 0x004fea000383ffff */
[----:B------:R-:W-:Y:S05]  /*8e80*/  BRA `(.L_x_189) ;  /* 0xffffffa000dc7947 */ /* 0x000fea000383ffff */
.L_x_62:
[----:B---3--:R-:W-:-:S07]  /*8e90*/  MOV R0, UR5 ;  /* 0x0000000500007c02 */ /* 0x008fce0008000f00 */
.L_x_190:
[----:B-1----:R1:W2:Y:S02]  /*8ea0*/  SYNCS.PHASECHK.TRANS64.TRYWAIT P0, [R0+URZ], R3 ;  /* 0x00000003000075a7 */ /* 0x0022a400080011ff */
[----:B--2---:R-:W-:Y:S05]  /*8eb0*/  @!P0 NANOSLEEP.SYNCS 0x989680 ;  /* 0x009896800000895d */ /* 0x004fea0003900000 */
[----:B------:R-:W2:Y:S02]  /*8ec0*/  @!P0 SYNCS.PHASECHK.TRANS64 P0, [R0+URZ], R3 ;  /* 0x00000003000085a7 */ /* 0x000ea400080010ff */
[----:B--2---:R-:W-:Y:S05]  /*8ed0*/  @!P0 BRA `(.L_x_190) ;  /* 0xfffffffc00f08947 */ /* 0x004fea000383ffff */
[----:B------:R-:W-:Y:S05]  /*8ee0*/  BRA `(.L_x_191) ;  /* 0xffffffa000e87947 */ /* 0x000fea000383ffff */
.L_x_65:
[----:B-1----:R1:W2:Y:S02]  /*8ef0*/  SYNCS.PHASECHK.TRANS64.TRYWAIT P0, [R0+URZ+0x1e0], R4 ;  /* 0x0001e004000075a7 */ /* 0x0022a400080011ff */
[----:B--2---:R-:W-:Y:S05]  /*8f00*/  @!P0 NANOSLEEP.SYNCS 0x989680 ;  /* 0x009896800000895d */ /* 0x004fea0003900000 */
[----:B------:R-:W2:Y:S02]  /*8f10*/  @!P0 SYNCS.PHASECHK.TRANS64 P0, [R0+URZ+0x1e0], R4 ;  /* 0x0001e004000085a7 */ /* 0x000ea400080010ff */
[----:B--2---:R-:W-:Y:S05]  /*8f20*/  @!P0 BRA `(.L_x_65) ;  /* 0xfffffffc00f08947 */ /* 0x004fea000383ffff */
[----:B------:R-:W-:Y:S05]  /*8f30*/  BRA `(.L_x_192) ;  /* 0xffffffa400487947 */ /* 0x000fea000383ffff */
.L_x_66:
[----:B------:R-:W-:-:S07]  /*8f40*/  MOV R0, UR5 ;  /* 0x0000000500007c02 */ /* 0x000fce0008000f00 */
.L_x_193:
[----:B-1----:R1:W2:Y:S02]  /*8f50*/  SYNCS.PHASECHK.TRANS64.TRYWAIT P0, [R0+URZ+0x190], R5 ;  /* 0x00019005000075a7 */ /* 0x0022a400080011ff */
[----:B--2---:R-:W-:Y:S05]  /*8f60*/  @!P0 NANOSLEEP.SYNCS 0x989680 ;  /* 0x009896800000895d */ /* 0x004fea0003900000 */
[----:B------:R-:W2:Y:S02]  /*8f70*/  @!P0 SYNCS.PHASECHK.TRANS64 P0, [R0+URZ+0x190], R5 ;  /* 0x00019005000085a7 */ /* 0x000ea400080010ff */
[----:B--2---:R-:W-:Y:S05]  /*8f80*/  @!P0 BRA `(.L_x_193) ;  /* 0xfffffffc00f08947 */ /* 0x004fea000383ffff */
[----:B------:R-:W-:Y:S05]  /*8f90*/  BRA `(.L_x_194) ;  /* 0xffffffa400587947 */ /* 0x000fea000383ffff */
.L_x_67:
[----:B-1----:R1:W2:Y:S02]  /*8fa0*/  SYNCS.PHASECHK.TRANS64.TRYWAIT P1, [R0+URZ+0x180], R4 ;  /* 0x00018004000075a7 */ /* 0x0022a400080211ff */
[----:B--2---:R-:W-:Y:S05]  /*8fb0*/  @!P1 NANOSLEEP.SYNCS 0x989680 ;  /* 0x009896800000995d */ /* 0x004fea0003900000 */
[----:B------:R-:W2:Y:S02]  /*8fc0*/  @!P1 SYNCS.PHASECHK.TRANS64 P1, [R0+URZ+0x180], R4 ;  /* 0x00018004000095a7 */ /* 0x000ea400080210ff */
[----:B--2---:R-:W-:Y:S05]  /*8fd0*/  @!P1 BRA `(.L_x_67) ;  /* 0xfffffffc00f09947 */ /* 0x004fea000383ffff */
[----:B------:R-:W-:Y:S05]  /*8fe0*/  BRA `(.L_x_195) ;  /* 0xffffffa400887947 */ /* 0x000fea000383ffff */
.L_x_70:
[----:B------:R-:W-:-:S07]  /*8ff0*/  MOV R0, UR5 ;  /* 0x0000000500007c02 */ /* 0x000fce0008000f00 */
.L_x_196:
[----:B-1----:R1:W2:Y:S02]  /*9000*/  SYNCS.PHASECHK.TRANS64.TRYWAIT P0, [R0+URZ+0x190], R2 ;  /* 0x00019002000075a7 */ /* 0x0022a400080011ff */
[----:B--2---:R-:W-:Y:S05]  /*9010*/  @!P0 NANOSLEEP.SYNCS 0x989680 ;  /* 0x009896800000895d */ /* 0x004fea0003900000 */
[----:B------:R-:W2:Y:S02]  /*9020*/  @!P0 SYNCS.PHASECHK.TRANS64 P0, [R0+URZ+0x190], R2 ;  /* 0x00019002000085a7 */ /* 0x000ea400080010ff */
[----:B--2---:R-:W-:Y:S05]  /*9030*/  @!P0 BRA `(.L_x_196) ;  /* 0xfffffffc00f08947 */ /* 0x004fea000383ffff */
[----:B------:R-:W-:Y:S05]  /*9040*/  BRA `(.L_x_69) ;  /* 0xffffffa400dc7947 */ /* 0x000fea000383ffff */
.L_x_79:
[----:B-1----:R-:W-:-:S04]  /*9050*/  MOV R4, UR6 ;  /* 0x0000000600047c02 */ /* 0x002fc80008000f00 */
[----:B------:R1:W2:Y:S03]  /*9060*/  SYNCS.PHASECHK.TRANS64.TRYWAIT P0, [R4+URZ+0x8], R5 ;  /* 0x00000805040075a7 */ /* 0x0002a600080011ff */
[----:B--2---:R-:W-:Y:S05]  /*9070*/  @!P0 NANOSLEEP.SYNCS 0x989680 ;  /* 0x009896800000895d */ /* 0x004fea0003900000 */
[----:B------:R-:W2:Y:S02]  /*9080*/  @!P0 SYNCS.PHASECHK.TRANS64 P0, [R4+URZ+0x8], R5 ;  /* 0x00000805040085a7 */ /* 0x000ea400080010ff */
[----:B--2---:R-:W-:Y:S05]  /*9090*/  @!P0 BRA `(.L_x_79) ;  /* 0xfffffffc00ec8947 */ /* 0x004fea000383ffff */
[----:B------:R-:W-:Y:S05]  /*90a0*/  BRA `(.L_x_78) ;  /* 0xffffffa800907947 */ /* 0x000fea000383ffff */
.L_x_81:
[----:B------:R-:W-:Y:S01]  /*90b0*/  BSSY B0, `(.L_x_197) ;  /* 0x0000006000007945 */ /* 0x000fe20003800000 */
[----:B------:R-:W-:-:S07]  /*90c0*/  MOV R15, 0xffffffff ;  /* 0xffffffff000f7802 */ /* 0x000fce0000000f00 */
[----:B-1---5:R-:W-:Y:S05]  /*90d0*/  WARPSYNC.COLLECTIVE R15, `(.L_x_198) ;  /* 0x000000000f0c7348 */ /* 0x022fea0003c00000 */
[----:B------:R-:W-:Y:S02]  /*90e0*/  ELECT P6, UR79, PT ;  /* 0x00000000004f782f */ /* 0x000fe400038c0000 */
[----:B------:R-:W-:Y:S01]  /*90f0*/  MOV R14, UR79 ;  /* 0x0000004f000e7c02 */ /* 0x000fe20008000f00 */
[----:B-1---5:R-:W-:Y:S10]  /*9100*/  ENDCOLLECTIVE ;  /* 0x000000000000791b */ /* 0x022ff40003800000 */
.L_x_198:
[----:B------:R-:W-:Y:S05]  /*9110*/  BSYNC B0 ;  /* 0x0000000000007941 */ /* 0x000fea0003800000 */
.L_x_197:
[----:B------:R-:W-:Y:S05]  /*9120*/  BRA `(.L_x_199) ;  /* 0xffffffa800c07947 */ /* 0x000fea000383ffff */
.L_x_83:
[----:B-1----:R-:W-:-:S04]  /*9130*/  MOV R2, UR6 ;  /* 0x0000000600027c02 */ /* 0x002fc80008000f00 */
[----:B------:R1:W2:Y:S03]  /*9140*/  SYNCS.PHASECHK.TRANS64.TRYWAIT P0, [R2+URZ+0x8], R3 ;  /* 0x00000803020075a7 */ /* 0x0002a600080011ff */
[----:B--2---:R-:W-:Y:S05]  /*9150*/  @!P0 NANOSLEEP.SYNCS 0x989680 ;  /* 0x009896800000895d */ /* 0x004fea0003900000 */
[----:B------:R-:W2:Y:S02]  /*9160*/  @!P0 SYNCS.PHASECHK.TRANS64 P0, [R2+URZ+0x8], R3 ;  /* 0x00000803020085a7 */ /* 0x000ea400080010ff */
[----:B--2---:R-:W-:Y:S05]  /*9170*/  @!P0 BRA `(.L_x_83) ;  /* 0xfffffffc00ec8947 */ /* 0x004fea000383ffff */
[----:B------:R-:W-:Y:S05]  /*9180*/  BRA `(.L_x_82) ;  /* 0xffffffa800c47947 */ /* 0x000fea000383ffff */
.L_x_84:
[----:B-1----:R1:W2:Y:S02]  /*9190*/  SYNCS.PHASECHK.TRANS64.TRYWAIT P0, [R0+URZ+0x180], R4 ;  /* 0x00018004000075a7 */ /* 0x0022a400080011ff */
[----:B--2---:R-:W-:Y:S05]  /*91a0*/  @!P0 NANOSLEEP.SYNCS 0x989680 ;  /* 0x009896800000895d */ /* 0x004fea0003900000 */
[----:B------:R-:W2:Y:S02]  /*91b0*/  @!P0 SYNCS.PHASECHK.TRANS64 P0, [R0+URZ+0x180], R4 ;  /* 0x00018004000085a7 */ /* 0x000ea400080010ff */
[----:B--2---:R-:W-:Y:S05]  /*91c0*/  @!P0 BRA `(.L_x_84) ;  /* 0xfffffffc00f08947 */ /* 0x004fea000383ffff */
[----:B------:R-:W-:Y:S05]  /*91d0*/  BRA `(.L_x_200) ;  /* 0xffffffac00a07947 */ /* 0x000fea000383ffff */
.L_x_86:
[----:B------:R-:W-:-:S07]  /*91e0*/  MOV R0, UR10 ;  /* 0x0000000a00007c02 */ /* 0x000fce0008000f00 */
.L_x_201:
[----:B-1----:R1:W2:Y:S02]  /*91f0*/  SYNCS.PHASECHK.TRANS64.TRYWAIT P0, [R0+URZ+0x1c0], R4 ;  /* 0x0001c004000075a7 */ /* 0x0022a400080011ff */
[----:B--2---:R-:W-:Y:S05]  /*9200*/  @!P0 NANOSLEEP.SYNCS 0x989680 ;  /* 0x009896800000895d */ /* 0x004fea0003900000 */
[----:B------:R-:W2:Y:S02]  /*9210*/  @!P0 SYNCS.PHASECHK.TRANS64 P0, [R0+URZ+0x1c0], R4 ;  /* 0x0001c004000085a7 */ /* 0x000ea400080010ff */
[----:B--2---:R-:W-:Y:S05]  /*9220*/  @!P0 BRA `(.L_x_201) ;  /* 0xfffffffc00f08947 */ /* 0x004fea000383ffff */
[----:B------:R-:W-:Y:S05]  /*9230*/  BRA `(.L_x_202) ;  /* 0xffffffac00ec7947 */ /* 0x000fea000383ffff */
.L_x_89:
[----:B------:R-:W-:Y:S07]  /*9240*/  MOV R0, UR9 ;  /* 0x0000000900007c02 */ /* 0x000fee0008000f00 */
.L_x_203:
[----:B-1----:R1:W2:Y:S02]  /*9250*/  SYNCS.PHASECHK.TRANS64.TRYWAIT P0, [R0+URZ], R4 ;  /* 0x00000004000075a7 */ /* 0x0022a400080011ff */
[----:B--2---:R-:W-:Y:S05]  /*9260*/  @!P0 NANOSLEEP.SYNCS 0x989680 ;  /* 0x009896800000895d */ /* 0x004fea0003900000 */
[----:B------:R-:W2:Y:S02]  /*9270*/  @!P0 SYNCS.PHASECHK.TRANS64 P0, [R0+URZ], R4 ;  /* 0x00000004000085a7 */ /* 0x000ea400080010ff */
[----:B--2---:R-:W-:Y:S05]  /*9280*/  @!P0 BRA `(.L_x_203) ;  /* 0xfffffffc00f08947 */ /* 0x004fea000383ffff */
[----:B------:R-:W-:Y:S05]  /*9290*/  BRA `(.L_x_88) ;  /* 0xffffffb000007947 */ /* 0x000fea000383ffff */
.L_x_93:
[----:B-1----:R-:W-:-:S07]  /*92a0*/  MOV R0, UR7 ;  /* 0x0000000700007c02 */ /* 0x002fce0008000f00 */
.L_x_204:
[----:B-1----:R1:W2:Y:S02]  /*92b0*/  SYNCS.PHASECHK.TRANS64.TRYWAIT P0, [R0+URZ], R2 ;  /* 0x00000002000075a7 */ /* 0x0022a400080011ff */
[----:B--2---:R-:W-:Y:S05]  /*92c0*/  @!P0 NANOSLEEP.SYNCS 0x989680 ;  /* 0x009896800000895d */ /* 0x004fea0003900000 */
[----:B------:R-:W2:Y:S02]  /*92d0*/  @!P0 SYNCS.PHASECHK.TRANS64 P0, [R0+URZ], R2 ;  /* 0x00000002000085a7 */ /* 0x000ea400080010ff */
[----:B--2---:R-:W-:Y:S05]  /*92e0*/  @!P0 BRA `(.L_x_204) ;  /* 0xfffffffc00f08947 */ /* 0x004fea000383ffff */
[----:B------:R-:W-:Y:S05]  /*92f0*/  BRA `(.L_x_205) ;  /* 0xffffffb000cc7947 */ /* 0x000fea000383ffff */
.L_x_94:
[----:B------:R-:W-:-:S07]  /*9300*/  MOV R0, UR7 ;  /* 0x0000000700007c02 */ /* 0x000fce0008000f00 */
.L_x_206:
[----:B-1----:R1:W2:Y:S02]  /*9310*/  SYNCS.PHASECHK.TRANS64.TRYWAIT P0, [R0+URZ], R3 ;  /* 0x00000003000075a7 */ /* 0x0022a400080011ff */
[----:B--2---:R-:W-:Y:S05]  /*9320*/  @!P0 NANOSLEEP.SYNCS 0x989680 ;  /* 0x009896800000895d */ /* 0x004fea0003900000 */
[----:B------:R-:W2:Y:S02]  /*9330*/  @!P0 SYNCS.PHASECHK.TRANS64 P0, [R0+URZ], R3 ;  /* 0x00000003000085a7 */ /* 0x000ea400080010ff */
[----:B--2---:R-:W-:Y:S05]  /*9340*/  @!P0 BRA `(.L_x_206) ;  /* 0xfffffffc00f08947 */ /* 0x004fea000383ffff */
[----:B------:R-:W-:Y:S05]  /*9350*/  BRA `(.L_x_207) ;  /* 0xffffffb000d87947 */ /* 0x000fea000383ffff */
.L_x_95:
[----:B------:R-:W-:-:S07]  /*9360*/  MOV R0, UR7 ;  /* 0x0000000700007c02 */ /* 0x000fce0008000f00 */
.L_x_208:
[----:B-1----:R1:W2:Y:S02]  /*9370*/  SYNCS.PHASECHK.TRANS64.TRYWAIT P0, [R0+URZ], R3 ;  /* 0x00000003000075a7 */ /* 0x0022a400080011ff */
[----:B--2---:R-:W-:Y:S05]  /*9380*/  @!P0 NANOSLEEP.SYNCS 0x989680 ;  /* 0x009896800000895d */ /* 0x004fea0003900000 */
[----:B------:R-:W2:Y:S02]  /*9390*/  @!P0 SYNCS.PHASECHK.TRANS64 P0, [R0+URZ], R3 ;  /* 0x00000003000085a7 */ /* 0x000ea400080010ff */
[----:B--2---:R-:W-:Y:S05]  /*93a0*/  @!P0 BRA `(.L_x_208) ;  /* 0xfffffffc00f08947 */ /* 0x004fea000383ffff */
[----:B------:R-:W-:Y:S05]  /*93b0*/  BRA `(.L_x_209) ;  /* 0xffffffb000e47947 */ /* 0x000fea000383ffff */
.L_x_98:
[----:B------:R-:W-:-:S07]  /*93c0*/  MOV R0, UR8 ;  /* 0x0000000800007c02 */ /* 0x000fce0008000f00 */
.L_x_210:
[----:B-1----:R1:W2:Y:S02]  /*93d0*/  SYNCS.PHASECHK.TRANS64.TRYWAIT P1, [R0+URZ+0x200], R2 ;  /* 0x00020002000075a7 */ /* 0x0022a400080211ff */
[----:B--2---:R-:W-:Y:S05]  /*93e0*/  @!P1 NANOSLEEP.SYNCS 0x989680 ;  /* 0x009896800000995d */ /* 0x004fea0003900000 */
[----:B------:R-:W2:Y:S02]  /*93f0*/  @!P1 SYNCS.PHASECHK.TRANS64 P1, [R0+URZ+0x200], R2 ;  /* 0x00020002000095a7 */ /* 0x000ea400080210ff */
[----:B--2---:R-:W-:Y:S05]  /*9400*/  @!P1 BRA `(.L_x_210) ;  /* 0xfffffffc00f09947 */ /* 0x004fea000383ffff */
[----:B------:R-:W-:Y:S05]  /*9410*/  BRA `(.L_x_211) ;  /* 0xffffffb400307947 */ /* 0x000fea000383ffff */
.L_x_103:
[----:B--2---:R2:W4:Y:S02]  /*9420*/  SYNCS.PHASECHK.TRANS64.TRYWAIT P0, [R0+URZ+0x180], R2 ;  /* 0x00018002000075a7 */ /* 0x00452400080011ff */
[----:B----4-:R-:W-:Y:S05]  /*9430*/  @!P0 NANOSLEEP.SYNCS 0x989680 ;  /* 0x009896800000895d */ /* 0x010fea0003900000 */
[----:B------:R-:W4:Y:S02]  /*9440*/  @!P0 SYNCS.PHASECHK.TRANS64 P0, [R0+URZ+0x180], R2 ;  /* 0x00018002000085a7 */ /* 0x000f2400080010ff */
[----:B----4-:R-:W-:Y:S05]  /*9450*/  @!P0 BRA `(.L_x_103) ;  /* 0xfffffffc00f08947 */ /* 0x010fea000383ffff */
[----:B------:R-:W-:Y:S05]  /*9460*/  BRA `(.L_x_212) ;  /* 0xffffffb800347947 */ /* 0x000fea000383ffff */
.L_x_106:
[----:B------:R-:W-:Y:S07]  /*9470*/  MOV R0, UR6 ;  /* 0x0000000600007c02 */ /* 0x000fee0008000f00 */
.L_x_213:
[----:B--2---:R2:W4:Y:S02]  /*9480*/  SYNCS.PHASECHK.TRANS64.TRYWAIT P0, [R0+URZ+0x178], R2 ;  /* 0x00017802000075a7 */ /* 0x00452400080011ff */
[----:B----4-:R-:W-:Y:S05]  /*9490*/  @!P0 NANOSLEEP.SYNCS 0x989680 ;  /* 0x009896800000895d */ /* 0x010fea0003900000 */
[----:B------:R-:W4:Y:S02]  /*94a0*/  @!P0 SYNCS.PHASECHK.TRANS64 P0, [R0+URZ+0x178], R2 ;  /* 0x00017802000085a7 */ /* 0x000f2400080010ff */
[----:B----4-:R-:W-:Y:S05]  /*94b0*/  @!P0 BRA `(.L_x_213) ;  /* 0xfffffffc00f08947 */ /* 0x010fea000383ffff */
[----:B------:R-:W-:Y:S05]  /*94c0*/  BRA `(.L_x_105) ;  /* 0xffffffbc00147947 */ /* 0x000fea000383ffff */
.L_x_109:
[----:B------:R-:W-:Y:S07]  /*94d0*/  MOV R0, UR15 ;  /* 0x0000000f00007c02 */ /* 0x000fee0008000f00 */
.L_x_214:
[----:B-1----:R1:W2:Y:S02]  /*94e0*/  SYNCS.PHASECHK.TRANS64.TRYWAIT P0, [R0+URZ+0x158], R9 ;  /* 0x00015809000075a7 */ /* 0x0022a400080011ff */
[----:B--2---:R-:W-:Y:S05]  /*94f0*/  @!P0 NANOSLEEP.SYNCS 0x989680 ;  /* 0x009896800000895d */ /* 0x004fea0003900000 */
[----:B------:R-:W2:Y:S02]  /*9500*/  @!P0 SYNCS.PHASECHK.TRANS64 P0, [R0+URZ+0x158], R9 ;  /* 0x00015809000085a7 */ /* 0x000ea400080010ff */
[----:B--2---:R-:W-:Y:S05]  /*9510*/  @!P0 BRA `(.L_x_214) ;  /* 0xfffffffc00f08947 */ /* 0x004fea000383ffff */
[----:B------:R-:W-:Y:S05]  /*9520*/  BRA `(.L_x_215) ;  /* 0xffffffbc008c7947 */ /* 0x000fea000383ffff */
.L_x_110:
[----:B------:R-:W-:Y:S07]  /*9530*/  MOV R0, UR13 ;  /* 0x0000000d00007c02 */ /* 0x000fee0008000f00 */
.L_x_216:
[----:B-1----:R1:W2:Y:S02]  /*9540*/  SYNCS.PHASECHK.TRANS64.TRYWAIT P0, [R0+URZ+0x158], R14 ;  /* 0x0001580e000075a7 */ /* 0x0022a400080011ff */
[----:B--2---:R-:W-:Y:S05]  /*9550*/  @!P0 NANOSLEEP.SYNCS 0x989680 ;  /* 0x009896800000895d */ /* 0x004fea0003900000 */
[----:B------:R-:W2:Y:S02]  /*9560*/  @!P0 SYNCS.PHASECHK.TRANS64 P0, [R0+URZ+0x158], R14 ;  /* 0x0001580e000085a7 */ /* 0x000ea400080010ff */
[----:B--2---:R-:W-:Y:S05]  /*9570*/  @!P0 BRA `(.L_x_216) ;  /* 0xfffffffc00f08947 */ /* 0x004fea000383ffff */
[----:B------:R-:W-:Y:S05]  /*9580*/  BRA `(.L_x_217) ;  /* 0xffffffc0002c7947 */ /* 0x000fea000383ffff */
.L_x_112:
[----:B------:R-:W-:-:S07]  /*9590*/  MOV R0, UR4 ;  /* 0x0000000400007c02 */ /* 0x000fce0008000f00 */
.L_x_218:
[----:B-1----:R1:W4:Y:S02]  /*95a0*/  SYNCS.PHASECHK.TRANS64.TRYWAIT P0, [R0+URZ], R2 ;  /* 0x00000002000075a7 */ /* 0x00232400080011ff */
[----:B----4-:R-:W-:Y:S05]  /*95b0*/  @!P0 NANOSLEEP.SYNCS 0x989680 ;  /* 0x009896800000895d */ /* 0x010fea0003900000 */
[----:B------:R-:W4:Y:S02]  /*95c0*/  @!P0 SYNCS.PHASECHK.TRANS64 P0, [R0+URZ], R2 ;  /* 0x00000002000085a7 */ /* 0x000f2400080010ff */
[----:B----4-:R-:W-:Y:S05]  /*95d0*/  @!P0 BRA `(.L_x_218) ;  /* 0xfffffffc00f08947 */ /* 0x010fea000383ffff */
[----:B------:R-:W-:Y:S05]  /*95e0*/  BRA `(.L_x_219) ;  /* 0xffffffc000b87947 */ /* 0x000fea000383ffff */
.L_x_113:
[----:B------:R-:W-:-:S07]  /*95f0*/  MOV R0, UR4 ;  /* 0x0000000400007c02 */ /* 0x000fce0008000f00 */
.L_x_220:
[----:B-1----:R1:W4:Y:S02]  /*9600*/  SYNCS.PHASECHK.TRANS64.TRYWAIT P0, [R0+URZ], R2 ;  /* 0x00000002000075a7 */ /* 0x00232400080011ff */
[----:B----4-:R-:W-:Y:S05]  /*9610*/  @!P0 NANOSLEEP.SYNCS 0x989680 ;  /* 0x009896800000895d */ /* 0x010fea0003900000 */
[----:B------:R-:W4:Y:S02]  /*9620*/  @!P0 SYNCS.PHASECHK.TRANS64 P0, [R0+URZ], R2 ;  /* 0x00000002000085a7 */ /* 0x000f2400080010ff */
[----:B----4-:R-:W-:Y:S05]  /*9630*/  @!P0 BRA `(.L_x_220) ;  /* 0xfffffffc00f08947 */ /* 0x010fea000383ffff */
[----:B------:R-:W-:Y:S05]  /*9640*/  BRA `(.L_x_221) ;  /* 0xffffffc000c47947 */ /* 0x000fea000383ffff */
.L_x_115:
[----:B--2---:R2:W4:Y:S02]  /*9650*/  SYNCS.PHASECHK.TRANS64.TRYWAIT P0, [R0+URZ+0x180], R2 ;  /* 0x00018002000075a7 */ /* 0x00452400080011ff */
[----:B----4-:R-:W-:Y:S05]  /*9660*/  @!P0 NANOSLEEP.SYNCS 0x989680 ;  /* 0x009896800000895d */ /* 0x010fea0003900000 */
[----:B------:R-:W4:Y:S02]  /*9670*/  @!P0 SYNCS.PHASECHK.TRANS64 P0, [R0+URZ+0x180], R2 ;  /* 0x00018002000085a7 */ /* 0x000f2400080010ff */
[----:B----4-:R-:W-:Y:S05]  /*9680*/  @!P0 BRA `(.L_x_115) ;  /* 0xfffffffc00f08947 */ /* 0x010fea000383ffff */
[----:B------:R-:W-:Y:S05]  /*9690*/  BRA `(.L_x_222) ;  /* 0xffffffc400a87947 */ /* 0x000fea000383ffff */
.L_x_125:
[----:B-1----:R1:W3:Y:S02]  /*96a0*/  SYNCS.PHASECHK.TRANS64.TRYWAIT P1, [R0+URZ+0x140], R3 ;  /* 0x00014003000075a7 */ /* 0x0022e400080211ff */
[----:B---3--:R-:W-:Y:S05]  /*96b0*/  @!P1 NANOSLEEP.SYNCS 0x989680 ;  /* 0x009896800000995d */ /* 0x008fea0003900000 */
[----:B------:R-:W3:Y:S02]  /*96c0*/  @!P1 SYNCS.PHASECHK.TRANS64 P1, [R0+URZ+0x140], R3 ;  /* 0x00014003000095a7 */ /* 0x000ee400080210ff */
[----:B---3--:R-:W-:Y:S05]  /*96d0*/  @!P1 BRA `(.L_x_125) ;  /* 0xfffffffc00f09947 */ /* 0x008fea000383ffff */
[----:B------:R-:W-:Y:S05]  /*96e0*/  BRA `(.L_x_124) ;  /* 0xffffffd000d87947 */ /* 0x000fea000383ffff */
.L_x_127:
[----:B-1----:R1:W4:Y:S02]  /*96f0*/  SYNCS.PHASECHK.TRANS64.TRYWAIT P0, [R106+URZ+0x1a0], R2 ;  /* 0x0001a0026a0075a7 */ /* 0x00232400080011ff */
[----:B----4-:R-:W-:Y:S05]  /*9700*/  @!P0 NANOSLEEP.SYNCS 0x989680 ;  /* 0x009896800000895d */ /* 0x010fea0003900000 */
[----:B------:R-:W4:Y:S02]  /*9710*/  @!P0 SYNCS.PHASECHK.TRANS64 P0, [R106+URZ+0x1a0], R2 ;  /* 0x0001a0026a0085a7 */ /* 0x000f2400080010ff */
[----:B----4-:R-:W-:Y:S05]  /*9720*/  @!P0 BRA `(.L_x_127) ;  /* 0xfffffffc00f08947 */ /* 0x010fea000383ffff */
[----:B------:R-:W-:Y:S05]  /*9730*/  BRA `(.L_x_126) ;  /* 0xffffffd400107947 */ /* 0x000fea000383ffff */
.L_x_138:
[----:B--2---:R2:W4:Y:S02]  /*9740*/  SYNCS.PHASECHK.TRANS64.TRYWAIT P0, [R2+URZ+0x140], R71 ;  /* 0x00014047020075a7 */ /* 0x00452400080011ff */
[----:B----4-:R-:W-:Y:S05]  /*9750*/  @!P0 NANOSLEEP.SYNCS 0x989680 ;  /* 0x009896800000895d */ /* 0x010fea0003900000 */
[----:B------:R-:W4:Y:S02]  /*9760*/  @!P0 SYNCS.PHASECHK.TRANS64 P0, [R2+URZ+0x140], R71 ;  /* 0x00014047020085a7 */ /* 0x000f2400080010ff */
[----:B----4-:R-:W-:Y:S05]  /*9770*/  @!P0 BRA `(.L_x_138) ;  /* 0xfffffffc00f08947 */ /* 0x010fea000383ffff */
[----:B------:R-:W-:Y:S05]  /*9780*/  BRA `(.L_x_137) ;  /* 0xffffffdc00f87947 */ /* 0x000fea000383ffff */
        .weak           $__internal_0_$__cuda_sm10x_tcgen05_guardrail_trap_col_being_dealloced_not_returned_by_alloc
        .type           $__internal_0_$__cuda_sm10x_tcgen05_guardrail_trap_col_being_dealloced_not_returned_by_alloc,@function
        .size           $__internal_0_$__cuda_sm10x_tcgen05_guardrail_trap_col_being_dealloced_not_returned_by_alloc,($__internal_1_$__cuda_sm10x_tcgen05_guardrail_trap_phase_invalid_during_alloc - $__internal_0_$__cuda_sm10x_tcgen05_guardrail_trap_col_being_dealloced_not_returned_by_alloc)
$__internal_0_$__cuda_sm10x_tcgen05_guardrail_trap_col_being_dealloced_not_returned_by_alloc:
[----:B------:R-:W-:Y:S05]  /*9790*/  BPT.TRAP 0x1 ;  /* 0x000000040000795c */ /* 0x000fea0000300000 */
[----:B------:R-:W-:-:S04]  /*97a0*/  HFMA2 R3, -RZ, RZ, 0, 0 ;  /* 0x00000000ff037431 */ /* 0x000fc800000001ff */
[----:B------:R-:W-:Y:S05]  /*97b0*/  RET.REL.NODEC R2 `(_ZN7cutlass13device_kernelINS_4gemm6kernel13GemmUniversalIN4cute5tupleIJiiiiEEENS1_10collective13CollectiveMmaINS1_35MainloopSm100TmaUmmaWarpSpecializedILi20ELi2ELi4ENS5_IJNS4_1CILi2EEENSA_ILi1EEESC_EEEEENS5_IJNSA_ILi256EEENSA_ILi64EEENSA_ILi32EEEEEENS_6half_tENS5_IJlSC_lEEESJ_SK_NS4_8TiledMMAINS4_8MMA_AtomIJNS4_26SM100_MMA_F16BF16_2x1SM_SSISJ_SJ_fLi256ELi64ELNS4_4UMMA5MajorE0ELSP_0ELNSO_7ScaleInE0ELSQ_0EEEEEENS4_6LayoutINS5_IJSC_SC_SC_EEENS5_IJNSA_ILi0EEESV_SV_EEEEENS5_IJNS4_10UnderscoreESY_SY_EEEEENS4_18SM100_TMA_2SM_LOADENS4_14ComposedLayoutINS4_7SwizzleILi2ELi4ELi3EEENS4_18smem_ptr_flag_bitsILi16EEENST_INS5_IJNSA_ILi8EEESH_EEENS5_IJSH_SC_EEEEEEEvNS4_8identityES11_S1B_vS1C_EENS_8epilogue10collective18CollectiveEpilogueINS1E_23Sm100TmaWarpSpecializedILi3ELi2ELi32ELb1ELb0EEEJNS5_IJNSA_ILi128EEESG_SH_EEENS5_IJNST_IS1J_SC_EENST_ISH_SC_EEEEESJ_SK_SJ_SK_NS1E_6fusion15FusionCallbacksIS1I_NS1O_17LinearCombinationISJ_fSJ_fLNS_15FloatRoundStyleE2EEES1K_S1N_JEEENS4_5SM1004TMEM4LOAD26SM100_TMEM_LOAD_32dp32b32xENS4_13SM90_TMA_LOADES1B_NS4_39AutoVectorizingCopyWithAssumedAlignmentILi128EEENS4_14SM90_TMA_STOREES1B_S20_S20_EEEvvEEEEvNT_6ParamsE) ;  /* 0xffffff6802107950 */ /* 0x000fea0003c3ffff */
        .weak           $__internal_1_$__cuda_sm10x_tcgen05_guardrail_trap_phase_invalid_during_alloc
        .type           $__internal_1_$__cuda_sm10x_tcgen05_guardrail_trap_phase_invalid_during_alloc,@function
        .size           $__internal_1_$__cuda_sm10x_tcgen05_guardrail_trap_phase_invalid_during_alloc,($__internal_2_$__cuda_sm10x_tcgen05_guardrail_trap_unallocated_columns_being_dealloced - $__internal_1_$__cuda_sm10x_tcgen05_guardrail_trap_phase_invalid_during_alloc)
$__internal_1_$__cuda_sm10x_tcgen05_guardrail_trap_phase_invalid_during_alloc:
[----:B------:R-:W-:Y:S05]  /*97c0*/  BPT.TRAP 0x1 ;  /* 0x000000040000795c */ /* 0x000fea0000300000 */
[----:B------:R-:W-:-:S04]  /*97d0*/  MOV R3, 0x0 ;  /* 0x0000000000037802 */ /* 0x000fc80000000f00 */
[----:B------:R-:W-:Y:S05]  /*97e0*/  RET.REL.NODEC R2 `(_ZN7cutlass13device_kernelINS_4gemm6kernel13GemmUniversalIN4cute5tupleIJiiiiEEENS1_10collective13CollectiveMmaINS1_35MainloopSm100TmaUmmaWarpSpecializedILi20ELi2ELi4ENS5_IJNS4_1CILi2EEENSA_ILi1EEESC_EEEEENS5_IJNSA_ILi256EEENSA_ILi64EEENSA_ILi32EEEEEENS_6half_tENS5_IJlSC_lEEESJ_SK_NS4_8TiledMMAINS4_8MMA_AtomIJNS4_26SM100_MMA_F16BF16_2x1SM_SSISJ_SJ_fLi256ELi64ELNS4_4UMMA5MajorE0ELSP_0ELNSO_7ScaleInE0ELSQ_0EEEEEENS4_6LayoutINS5_IJSC_SC_SC_EEENS5_IJNSA_ILi0EEESV_SV_EEEEENS5_IJNS4_10UnderscoreESY_SY_EEEEENS4_18SM100_TMA_2SM_LOADENS4_14ComposedLayoutINS4_7SwizzleILi2ELi4ELi3EEENS4_18smem_ptr_flag_bitsILi16EEENST_INS5_IJNSA_ILi8EEESH_EEENS5_IJSH_SC_EEEEEEEvNS4_8identityES11_S1B_vS1C_EENS_8epilogue10collective18CollectiveEpilogueINS1E_23Sm100TmaWarpSpecializedILi3ELi2ELi32ELb1ELb0EEEJNS5_IJNSA_ILi128EEESG_SH_EEENS5_IJNST_IS1J_SC_EENST_ISH_SC_EEEEESJ_SK_SJ_SK_NS1E_6fusion15FusionCallbacksIS1I_NS1O_17LinearCombinationISJ_fSJ_fLNS_15FloatRoundStyleE2EEES1K_S1N_JEEENS4_5SM1004TMEM4LOAD26SM100_TMEM_LOAD_32dp32b32xENS4_13SM90_TMA_LOADES1B_NS4_39AutoVectorizingCopyWithAssumedAlignmentILi128EEENS4_14SM90_TMA_STOREES1B_S20_S20_EEEvvEEEEvNT_6ParamsE) ;  /* 0xffffff6802047950 */ /* 0x000fea0003c3ffff */
        .weak           $__internal_2_$__cuda_sm10x_tcgen05_guardrail_trap_unallocated_columns_being_dealloced
        .type           $__internal_2_$__cuda_sm10x_tcgen05_guardrail_trap_unallocated_columns_being_dealloced,@function
        .size           $__internal_2_$__cuda_sm10x_tcgen05_guardrail_trap_unallocated_columns_being_dealloced,(.L_x_224 - $__internal_2_$__cuda_sm10x_tcgen05_guardrail_trap_unallocated_columns_being_dealloced)
$__internal_2_$__cuda_sm10x_tcgen05_guardrail_trap_unallocated_columns_being_dealloced:
[----:B------:R-:W-:Y:S05]  /*97f0*/  BPT.TRAP 0x1 ;  /* 0x000000040000795c */ /* 0x000fea0000300000 */
[----:B------:R-:W-:-:S04]  /*9800*/  HFMA2 R3, -RZ, RZ, 0, 0 ;  /* 0x00000000ff037431 */ /* 0x000fc800000001ff */
[----:B------:R-:W-:Y:S05]  /*9810*/  RET.REL.NODEC R2 `(_ZN7cutlass13device_kernelINS_4gemm6kernel13GemmUniversalIN4cute5tupleIJiiiiEEENS1_10collective13CollectiveMmaINS1_35MainloopSm100TmaUmmaWarpSpecializedILi20ELi2ELi4ENS5_IJNS4_1CILi2EEENSA_ILi1EEESC_EEEEENS5_IJNSA_ILi256EEENSA_ILi64EEENSA_ILi32EEEEEENS_6half_tENS5_IJlSC_lEEESJ_SK_NS4_8TiledMMAINS4_8MMA_AtomIJNS4_26SM100_MMA_F16BF16_2x1SM_SSISJ_SJ_fLi256ELi64ELNS4_4UMMA5MajorE0ELSP_0ELNSO_7ScaleInE0ELSQ_0EEEEEENS4_6LayoutINS5_IJSC_SC_SC_EEENS5_IJNSA_ILi0EEESV_SV_EEEEENS5_IJNS4_10UnderscoreESY_SY_EEEEENS4_18SM100_TMA_2SM_LOADENS4_14ComposedLayoutINS4_7SwizzleILi2ELi4ELi3EEENS4_18smem_ptr_flag_bitsILi16EEENST_INS5_IJNSA_ILi8EEESH_EEENS5_IJSH_SC_EEEEEEEvNS4_8identityES11_S1B_vS1C_EENS_8epilogue10collective18CollectiveEpilogueINS1E_23Sm100TmaWarpSpecializedILi3ELi2ELi32ELb1ELb0EEEJNS5_IJNSA_ILi128EEESG_SH_EEENS5_IJNST_IS1J_SC_EENST_ISH_SC_EEEEESJ_SK_SJ_SK_NS1E_6fusion15FusionCallbacksIS1I_NS1O_17LinearCombinationISJ_fSJ_fLNS_15FloatRoundStyleE2EEES1K_S1N_JEEENS4_5SM1004TMEM4LOAD26SM100_TMEM_LOAD_32dp32b32xENS4_13SM90_TMA_LOADES1B_NS4_39AutoVectorizingCopyWithAssumedAlignmentILi128EEENS4_14SM90_TMA_STOREES1B_S20_S20_EEEvvEEEEvNT_6ParamsE) ;  /* 0xffffff6402f87950 */ /* 0x000fea0003c3ffff */
.L_x_223:
[----:B------:R-:W-:-:S00]  /*9820*/  BRA `(.L_x_223) ;  /* 0xfffffffc00fc7947 */ /* 0x000fc0000383ffff */
[----:B------:R-:W-:-:S00]  /*9830*/  NOP ;  /* 0x0000000000007918 */ /* 0x000fc00000000000 */
        /* <DEDUP_REMOVED lines=12> */
.L_x_224:


//--------------------- .nv.global.init           --------------------------
	.section	.nv.global.init,"aw",@progbits
.nv.global.init:
	.type		$str$27,@object
	.size		$str$27,($str$28 - $str$27)
$str$27:
        /*0000*/ 	.byte	0x28, 0x61, 0x64, 0x64, 0x72, 0x65, 0x73, 0x73, 0x20, 0x26, 0x20, 0x6d, 0x61, 0x73, 0x6b, 0x29
        /*0010*/ 	.byte	0x20, 0x3d, 0x3d, 0x20, 0x30, 0x00
	.type		$str$28,@object
	.size		$str$28,($str$26 - $str$28)
$str$28:
        /*0016*/ 	.byte	0x2f, 0x74, 0x6d, 0x70, 0x2f, 0x63, 0x75, 0x74, 0x6c, 0x61, 0x73, 0x73, 0x5f, 0x73, 0x77, 0x65
        /*0026*/ 	.byte	0x65, 0x70, 0x5f, 0x73, 0x72, 0x63, 0x2f, 0x69, 0x6e, 0x63, 0x6c, 0x75, 0x64, 0x65, 0x2f, 0x63
        /*0036*/ 	.byte	0x75, 0x74, 0x65, 0x2f, 0x70, 0x6f, 0x69, 0x6e, 0x74, 0x65, 0x72, 0x5f, 0x66, 0x6c, 0x61, 0x67
        /*0046*/ 	.byte	0x67, 0x65, 0x64, 0x2e, 0x68, 0x70, 0x70, 0x00
	.type		$str$26,@object
	.size		$str$26,($str$25 - $str$26)
$str$26:
        /*004e*/ 	.byte	0x2f, 0x74, 0x6d, 0x70, 0x2f, 0x63, 0x75, 0x74, 0x6c, 0x61, 0x73, 0x73, 0x5f, 0x73, 0x77, 0x65
        /*005e*/ 	.byte	0x65, 0x70, 0x5f, 0x73, 0x72, 0x63, 0x2f, 0x69, 0x6e, 0x63, 0x6c, 0x75, 0x64, 0x65, 0x2f, 0x63
        /*006e*/ 	.byte	0x75, 0x74, 0x65, 0x2f, 0x61, 0x74, 0x6f, 0x6d, 0x2f, 0x63, 0x6f, 0x70, 0x79, 0x5f, 0x74, 0x72
        /*007e*/ 	.byte	0x61, 0x69, 0x74, 0x73, 0x5f, 0x73, 0x6d, 0x31, 0x30, 0x30, 0x2e, 0x68, 0x70, 0x70, 0x00
	.type		$str$25,@object
	.size		$str$25,(__unnamed_1 - $str$25)
$str$25:
        /*008d*/ 	.byte	0x28, 0x28, 0x75, 0x69, 0x6e, 0x74, 0x33, 0x32, 0x5f, 0x74, 0x28, 0x74, 0x68, 0x72, 0x65, 0x61
        /*009d*/ 	.byte	0x64, 0x49, 0x64, 0x78, 0x2e, 0x78, 0x29, 0x20, 0x2f, 0x20, 0x33, 0x32, 0x29, 0x20, 0x25, 0x20
        /*00ad*/ 	.byte	0x34, 0x29, 0x20, 0x3d, 0x3d, 0x20, 0x28, 0x28, 0x28, 0x74, 0x6d, 0x65, 0x6d, 0x5f, 0x61, 0x64
        /*00bd*/ 	.byte	0x64, 0x72, 0x20, 0x3e, 0x3e, 0x20, 0x31, 0x36, 0x29, 0x20, 0x2f, 0x20, 0x33, 0x32, 0x29, 0x20
        /*00cd*/ 	.byte	0x25, 0x20, 0x34, 0x29, 0x00
	.type		__unnamed_1,@object
	.size		__unnamed_1,(__unnamed_2 - __unnamed_1)
__unnamed_1:
        /*00d2*/ 	.byte	0x61, 0x75, 0x74, 0x6f, 0x20, 0x63, 0x75, 0x74, 0x65, 0x3a, 0x3a, 0x61, 0x73, 0x5f, 0x70, 0x6f
        /* <DEDUP_REMOVED lines=24> */
        /*0262*/ 	.byte	0x3e, 0x3e, 0x3e, 0x3e, 0x5d, 0x00
	.type		__unnamed_2,@object
	.size		__unnamed_2,(.L_2 - __unnamed_2)
__unnamed_2:
        /* <DEDUP_REMOVED lines=42> */
        /*0508*/ 	.byte	0x3e, 0x3e, 0x5d, 0x00
.L_2:


//--------------------- .nv.shared._ZN7cutlass13device_kernelINS_4gemm6kernel13GemmUniversalIN4cute5tupleIJiiiiEEENS1_10collective13CollectiveMmaINS1_35MainloopSm100TmaUmmaWarpSpecializedILi20ELi2ELi4ENS5_IJNS4_1CILi2EEENSA_ILi1EEESC_EEEEENS5_IJNSA_ILi256EEENSA_ILi64EEENSA_ILi32EEEEEENS_6half_tENS5_IJlSC_lEEESJ_SK_NS4_8TiledMMAINS4_8MMA_AtomIJNS4_26SM100_MMA_F16BF16_2x1SM_SSISJ_SJ_fLi256ELi64ELNS4_4UMMA5MajorE0ELSP_0ELNSO_7ScaleInE0ELSQ_0EEEEEENS4_6LayoutINS5_IJSC_SC_SC_EEENS5_IJNSA_ILi0EEESV_SV_EEEEENS5_IJNS4_10UnderscoreESY_SY_EEEEENS4_18SM100_TMA_2SM_LOADENS4_14ComposedLayoutINS4_7SwizzleILi2ELi4ELi3EEENS4_18smem_ptr_flag_bitsILi16EEENST_INS5_IJNSA_ILi8EEESH_EEENS5_IJSH_SC_EEEEEEEvNS4_8identityES11_S1B_vS1C_EENS_8epilogue10collective18CollectiveEpilogueINS1E_23Sm100TmaWarpSpecializedILi3ELi2ELi32ELb1ELb0EEEJNS5_IJNSA_ILi128EEESG_SH_EEENS5_IJNST_IS1J_SC_EENST_ISH_SC_EEEEESJ_SK_SJ_SK_NS1E_6fusion15FusionCallbacksIS1I_NS1O_17LinearCombinationISJ_fSJ_fLNS_15FloatRoundStyleE2EEES1K_S1N_JEEENS4_5SM1004TMEM4LOAD26SM100_TMEM_LOAD_32dp32b32xENS4_13SM90_TMA_LOADES1B_NS4_39AutoVectorizingCopyWithAssumedAlignmentILi128EEENS4_14SM90_TMA_STOREES1B_S20_S20_EEEvvEEEEvNT_6ParamsE --------------------------
	.section	.nv.shared._ZN7cutlass13device_kernelINS_4gemm6kernel13GemmUniversalIN4cute5tupleIJiiiiEEENS1_10collective13CollectiveMmaINS1_35MainloopSm100TmaUmmaWarpSpecializedILi20ELi2ELi4ENS5_IJNS4_1CILi2EEENSA_ILi1EEESC_EEEEENS5_IJNSA_ILi256EEENSA_ILi64EEENSA_ILi32EEEEEENS_6half_tENS5_IJlSC_lEEESJ_SK_NS4_8TiledMMAINS4_8MMA_AtomIJNS4_26SM100_MMA_F16BF16_2x1SM_SSISJ_SJ_fLi256ELi64ELNS4_4UMMA5MajorE0ELSP_0ELNSO_7ScaleInE0ELSQ_0EEEEEENS4_6LayoutINS5_IJSC_SC_SC_EEENS5_IJNSA_ILi0EEESV_SV_EEEEENS5_IJNS4_10UnderscoreESY_SY_EEEEENS4_18SM100_TMA_2SM_LOADENS4_14ComposedLayoutINS4_7SwizzleILi2ELi4ELi3EEENS4_18smem_ptr_flag_bitsILi16EEENST_INS5_IJNSA_ILi8EEESH_EEENS5_IJSH_SC_EEEEEEEvNS4_8identityES11_S1B_vS1C_EENS_8epilogue10collective18CollectiveEpilogueINS1E_23Sm100TmaWarpSpecializedILi3ELi2ELi32ELb1ELb0EEEJNS5_IJNSA_ILi128EEESG_SH_EEENS5_IJNST_IS1J_SC_EENST_ISH_SC_EEEEESJ_SK_SJ_SK_NS1E_6fusion15FusionCallbacksIS1I_NS1O_17LinearCombinationISJ_fSJ_fLNS_15FloatRoundStyleE2EEES1K_S1N_JEEENS4_5SM1004TMEM4LOAD26SM100_TMEM_LOAD_32dp32b32xENS4_13SM90_TMA_LOADES1B_NS4_39AutoVectorizingCopyWithAssumedAlignmentILi128EEENS4_14SM90_TMA_STOREES1B_S20_S20_EEEvvEEEEvNT_6ParamsE,"aw",@nobits
	.sectionflags	@""
	.align	16
	.zero		1024


//--------------------- .nv.shared.reserved.0     --------------------------
	.section	.nv.shared.reserved.0,"aw",@nobits
	.weak		__nv_reservedSMEM_offset_0_alias
	.size		__nv_reservedSMEM_offset_0_alias, 0, 64
	.other		__nv_reservedSMEM_offset_0_alias,@"STO_CUDA_RESERVED_SHARED STV_DEFAULT"
__nv_reservedSMEM_offset_0_alias:
	.zero		0
.nv.shared.reserved.0:
	.zero		64
	.weak		__nv_reservedSMEM_tcgen05_partition
	.type		__nv_reservedSMEM_tcgen05_partition,@object
	.size		__nv_reservedSMEM_tcgen05_partition,(.L_0 - __nv_reservedSMEM_tcgen05_partition)
__nv_reservedSMEM_tcgen05_partition:
	.zero		32
.L_0:


//--------------------- .nv.global                --------------------------
	.section	.nv.global,"aw",@nobits
.nv.global:
	.type		_ZN40_INTERNAL_0b293e07_4_k_cu_20454e68_152894cute1_E,@object
	.size		_ZN40_INTERNAL_0b293e07_4_k_cu_20454e68_152894cute1_E,(_ZN40_INTERNAL_0b293e07_4_k_cu_20454e68_152894cuda3std3__45__cpo6cbeginE - _ZN40_INTERNAL_0b293e07_4_k_cu_20454e68_152894cute1_E)
_ZN40_INTERNAL_0b293e07_4_k_cu_20454e68_152894cute1_E:
	.zero		1
	.type		_ZN40_INTERNAL_0b293e07_4_k_cu_20454e68_152894cuda3std3__45__cpo6cbeginE,@object
	.size		_ZN40_INTERNAL_0b293e07_4_k_cu_20454e68_152894cuda3std3__45__cpo6cbeginE,(_ZN40_INTERNAL_0b293e07_4_k_cu_20454e68_152894cuda3std3__48in_placeE - _ZN40_INTERNAL_0b293e07_4_k_cu_20454e68_152894cuda3std3__45__cpo6cbeginE)
_ZN40_INTERNAL_0b293e07_4_k_cu_20454e68_152894cuda3std3__45__cpo6cbeginE:
	.zero		1
	.type		_ZN40_INTERNAL_0b293e07_4_k_cu_20454e68_152894cuda3std3__48in_placeE,@object
	.size		_ZN40_INTERNAL_0b293e07_4_k_cu_20454e68_152894cuda3std3__48in_placeE,(_ZN40_INTERNAL_0b293e07_4_k_cu_20454e68_152894cuda3std6ranges3__45__cpo9iter_moveE - _ZN40_INTERNAL_0b293e07_4_k_cu_20454e68_152894cuda3std3__48in_placeE)
_ZN40_INTERNAL_0b293e07_4_k_cu_20454e68_152894cuda3std3__48in_placeE:
	.zero		1
	.type		_ZN40_INTERNAL_0b293e07_4_k_cu_20454e68_152894cuda3std6ranges3__45__cpo9iter_moveE,@object
	.size		_ZN40_INTERNAL_0b293e07_4_k_cu_20454e68_152894cuda3std6ranges3__45__cpo9iter_moveE,(_ZN40_INTERNAL_0b293e07_4_k_cu_20454e68_152894cuda3std3__45__cpo5beginE - _ZN40_INTERNAL_0b293e07_4_k_cu_20454e68_152894cuda3std6ranges3__45__cpo9iter_moveE)
_ZN40_INTERNAL_0b293e07_4_k_cu_20454e68_152894cuda3std6ranges3__45__cpo9iter_moveE:
	.zero		1
	.type		_ZN40_INTERNAL_0b293e07_4_k_cu_20454e68_152894cuda3std3__45__cpo5beginE,@object
	.size		_ZN40_INTERNAL_0b293e07_4_k_cu_20454e68_152894cuda3std3__45__cpo5beginE,(_ZN40_INTERNAL_0b293e07_4_k_cu_20454e68_152894cuda3std3__442_GLOBAL__N__0b293e07_4_k_cu_20454e68_152896ignoreE - _ZN40_INTERNAL_0b293e07_4_k_cu_20454e68_152894cuda3std3__45__cpo5beginE)
_ZN40_INTERNAL_0b293e07_4_k_cu_20454e68_152894cuda3std3__45__cpo5beginE:
	.zero		1
	.type		_ZN40_INTERNAL_0b293e07_4_k_cu_20454e68_152894cuda3std3__442_GLOBAL__N__0b293e07_4_k_cu_20454e68_152896ignoreE,@object
	.size		_ZN40_INTERNAL_0b293e07_4_k_cu_20454e68_152894cuda3std3__442_GLOBAL__N__0b293e07_4_k_cu_20454e68_152896ignoreE,(_ZN40_INTERNAL_0b293e07_4_k_cu_20454e68_152894cute7productE - _ZN40_INTERNAL_0b293e07_4_k_cu_20454e68_152894cuda3std3__442_GLOBAL__N__0b293e07_4_k_cu_20454e68_152896ignoreE)
_ZN40_INTERNAL_0b293e07_4_k_cu_20454e68_152894cuda3std3__442_GLOBAL__N__0b293e07_4_k_cu_20454e68_152896ignoreE:
	.zero		1
	.type		_ZN40_INTERNAL_0b293e07_4_k_cu_20454e68_152894cute7productE,@object
	.size		_ZN40_INTERNAL_0b293e07_4_k_cu_20454e68_152894cute7productE,(_ZN40_INTERNAL_0b293e07_4_k_cu_20454e68_152894cuda3std3__45__cpo3endE - _ZN40_INTERNAL_0b293e07_4_k_cu_20454e68_152894cute7productE)
_ZN40_INTERNAL_0b293e07_4_k_cu_20454e68_152894cute7productE:
	.zero		1
	.type		_ZN40_INTERNAL_0b293e07_4_k_cu_20454e68_152894cuda3std3__45__cpo3endE,@object
	.size		_ZN40_INTERNAL_0b293e07_4_k_cu_20454e68_152894cuda3std3__45__cpo3endE,(_ZN40_INTERNAL_0b293e07_4_k_cu_20454e68_152894cuda3std3__419piecewise_constructE - _ZN40_INTERNAL_0b293e07_4_k_cu_20454e68_152894cuda3std3__45__cpo3endE)
_ZN40_INTERNAL_0b293e07_4_k_cu_20454e68_152894cuda3std3__45__cpo3endE:
	.zero		1
	.type		_ZN40_INTERNAL_0b293e07_4_k_cu_20454e68_152894cuda3std3__419piecewise_constructE,@object
	.size		_ZN40_INTERNAL_0b293e07_4_k_cu_20454e68_152894cuda3std3__419piecewise_constructE,(_ZN40_INTERNAL_0b293e07_4_k_cu_20454e68_152894cuda3std3__45__cpo4cendE - _ZN40_INTERNAL_0b293e07_4_k_cu_20454e68_152894cuda3std3__419piecewise_constructE)
_ZN40_INTERNAL_0b293e07_4_k_cu_20454e68_152894cuda3std3__419piecewise_constructE:
	.zero		1
	.type		_ZN40_INTERNAL_0b293e07_4_k_cu_20454e68_152894cuda3std3__45__cpo4cendE,@object
	.size		_ZN40_INTERNAL_0b293e07_4_k_cu_20454e68_152894cuda3std3__45__cpo4cendE,(_ZN40_INTERNAL_0b293e07_4_k_cu_20454e68_152894cuda3std6ranges3__45__cpo4swapE - _ZN40_INTERNAL_0b293e07_4_k_cu_20454e68_152894cuda3std3__45__cpo4cendE)
_ZN40_INTERNAL_0b293e07_4_k_cu_20454e68_152894cuda3std3__45__cpo4cendE:
	.zero		1
	.type		_ZN40_INTERNAL_0b293e07_4_k_cu_20454e68_152894cuda3std6ranges3__45__cpo4swapE,@object
	.size		_ZN40_INTERNAL_0b293e07_4_k_cu_20454e68_152894cuda3std6ranges3__45__cpo4swapE,(.L_10 - _ZN40_INTERNAL_0b293e07_4_k_cu_20454e68_152894cuda3std6ranges3__45__cpo4swapE)
_ZN40_INTERNAL_0b293e07_4_k_cu_20454e68_152894cuda3std6ranges3__45__cpo4swapE:
	.zero		1
.L_10:


//--------------------- .nv.constant0._ZN7cutlass13device_kernelINS_4gemm6kernel13GemmUniversalIN4cute5tupleIJiiiiEEENS1_10collective13CollectiveMmaINS1_35MainloopSm100TmaUmmaWarpSpecializedILi20ELi2ELi4ENS5_IJNS4_1CILi2EEENSA_ILi1EEESC_EEEEENS5_IJNSA_ILi256EEENSA_ILi64EEENSA_ILi32EEEEEENS_6half_tENS5_IJlSC_lEEESJ_SK_NS4_8TiledMMAINS4_8MMA_AtomIJNS4_26SM100_MMA_F16BF16_2x1SM_SSISJ_SJ_fLi256ELi64ELNS4_4UMMA5MajorE0ELSP_0ELNSO_7ScaleInE0ELSQ_0EEEEEENS4_6LayoutINS5_IJSC_SC_SC_EEENS5_IJNSA_ILi0EEESV_SV_EEEEENS5_IJNS4_10UnderscoreESY_SY_EEEEENS4_18SM100_TMA_2SM_LOADENS4_14ComposedLayoutINS4_7SwizzleILi2ELi4ELi3EEENS4_18smem_ptr_flag_bitsILi16EEENST_INS5_IJNSA_ILi8EEESH_EEENS5_IJSH_SC_EEEEEEEvNS4_8identityES11_S1B_vS1C_EENS_8epilogue10collective18CollectiveEpilogueINS1E_23Sm100TmaWarpSpecializedILi3ELi2ELi32ELb1ELb0EEEJNS5_IJNSA_ILi128EEESG_SH_EEENS5_IJNST_IS1J_SC_EENST_ISH_SC_EEEEESJ_SK_SJ_SK_NS1E_6fusion15FusionCallbacksIS1I_NS1O_17LinearCombinationISJ_fSJ_fLNS_15FloatRoundStyleE2EEES1K_S1N_JEEENS4_5SM1004TMEM4LOAD26SM100_TMEM_LOAD_32dp32b32xENS4_13SM90_TMA_LOADES1B_NS4_39AutoVectorizingCopyWithAssumedAlignmentILi128EEENS4_14SM90_TMA_STOREES1B_S20_S20_EEEvvEEEEvNT_6ParamsE --------------------------
	.section	.nv.constant0._ZN7cutlass13device_kernelINS_4gemm6kernel13GemmUniversalIN4cute5tupleIJiiiiEEENS1_10collective13CollectiveMmaINS1_35MainloopSm100TmaUmmaWarpSpecializedILi20ELi2ELi4ENS5_IJNS4_1CILi2EEENSA_ILi1EEESC_EEEEENS5_IJNSA_ILi256EEENSA_ILi64EEENSA_ILi32EEEEEENS_6half_tENS5_IJlSC_lEEESJ_SK_NS4_8TiledMMAINS4_8MMA_AtomIJNS4_26SM100_MMA_F16BF16_2x1SM_SSISJ_SJ_fLi256ELi64ELNS4_4UMMA5MajorE0ELSP_0ELNSO_7ScaleInE0ELSQ_0EEEEEENS4_6LayoutINS5_IJSC_SC_SC_EEENS5_IJNSA_ILi0EEESV_SV_EEEEENS5_IJNS4_10UnderscoreESY_SY_EEEEENS4_18SM100_TMA_2SM_LOADENS4_14ComposedLayoutINS4_7SwizzleILi2ELi4ELi3EEENS4_18smem_ptr_flag_bitsILi16EEENST_INS5_IJNSA_ILi8EEESH_EEENS5_IJSH_SC_EEEEEEEvNS4_8identityES11_S1B_vS1C_EENS_8epilogue10collective18CollectiveEpilogueINS1E_23Sm100TmaWarpSpecializedILi3ELi2ELi32ELb1ELb0EEEJNS5_IJNSA_ILi128EEESG_SH_EEENS5_IJNST_IS1J_SC_EENST_ISH_SC_EEEEESJ_SK_SJ_SK_NS1E_6fusion15FusionCallbacksIS1I_NS1O_17LinearCombinationISJ_fSJ_fLNS_15FloatRoundStyleE2EEES1K_S1N_JEEENS4_5SM1004TMEM4LOAD26SM100_TMEM_LOAD_32dp32b32xENS4_13SM90_TMA_LOADES1B_NS4_39AutoVectorizingCopyWithAssumedAlignmentILi128EEENS4_14SM90_TMA_STOREES1B_S20_S20_EEEvvEEEEvNT_6ParamsE,"a",@progbits
	.sectionflags	@""
	.align	4
.nv.constant0._ZN7cutlass13device_kernelINS_4gemm6kernel13GemmUniversalIN4cute5tupleIJiiiiEEENS1_10collective13CollectiveMmaINS1_35MainloopSm100TmaUmmaWarpSpecializedILi20ELi2ELi4ENS5_IJNS4_1CILi2EEENSA_ILi1EEESC_EEEEENS5_IJNSA_ILi256EEENSA_ILi64EEENSA_ILi32EEEEEENS_6half_tENS5_IJlSC_lEEESJ_SK_NS4_8TiledMMAINS4_8MMA_AtomIJNS4_26SM100_MMA_F16BF16_2x1SM_SSISJ_SJ_fLi256ELi64ELNS4_4UMMA5MajorE0ELSP_0ELNSO_7ScaleInE0ELSQ_0EEEEEENS4_6LayoutINS5_IJSC_SC_SC_EEENS5_IJNSA_ILi0EEESV_SV_EEEEENS5_IJNS4_10UnderscoreESY_SY_EEEEENS4_18SM100_TMA_2SM_LOADENS4_14ComposedLayoutINS4_7SwizzleILi2ELi4ELi3EEENS4_18smem_ptr_flag_bitsILi16EEENST_INS5_IJNSA_ILi8EEESH_EEENS5_IJSH_SC_EEEEEEEvNS4_8identityES11_S1B_vS1C_EENS_8epilogue10collective18CollectiveEpilogueINS1E_23Sm100TmaWarpSpecializedILi3ELi2ELi32ELb1ELb0EEEJNS5_IJNSA_ILi128EEESG_SH_EEENS5_IJNST_IS1J_SC_EENST_ISH_SC_EEEEESJ_SK_SJ_SK_NS1E_6fusion15FusionCallbacksIS1I_NS1O_17LinearCombinationISJ_fSJ_fLNS_15FloatRoundStyleE2EEES1K_S1N_JEEENS4_5SM1004TMEM4LOAD26SM100_TMEM_LOAD_32dp32b32xENS4_13SM90_TMA_LOADES1B_NS4_39AutoVectorizingCopyWithAssumedAlignmentILi128EEENS4_14SM90_TMA_STOREES1B_S20_S20_EEEvvEEEEvNT_6ParamsE:
	.zero		2944


//--------------------- SYMBOLS --------------------------

	.type		.nv.reservedSmem.offset0,@object
	.size		.nv.reservedSmem.offset0,0x4
	.type		.nv.reservedSmem.cap,@object
	.size		.nv.reservedSmem.cap,0x4
	.type		__assertfail,@function
